//
// Generated by NVIDIA NVVM Compiler
//
// Compiler Build ID: CL-36424714
// Cuda compilation tools, release 13.0, V13.0.88
// Based on NVVM 20.0.0
//

.version 9.0
.target sm_100
.address_size 64

	// .globl	_Z16Acceleration_GPUPfS_S_S_ii
// _ZZ19Acceleration_SharedPfS_S_S_iiiE2Xs has been demoted
// _ZZ19Acceleration_SharedPfS_S_S_iiiE2Ys has been demoted

.visible .entry _Z16Acceleration_GPUPfS_S_S_ii(
	.param .u64 .ptr .align 1 _Z16Acceleration_GPUPfS_S_S_ii_param_0,
	.param .u64 .ptr .align 1 _Z16Acceleration_GPUPfS_S_S_ii_param_1,
	.param .u64 .ptr .align 1 _Z16Acceleration_GPUPfS_S_S_ii_param_2,
	.param .u64 .ptr .align 1 _Z16Acceleration_GPUPfS_S_S_ii_param_3,
	.param .u32 _Z16Acceleration_GPUPfS_S_S_ii_param_4,
	.param .u32 _Z16Acceleration_GPUPfS_S_S_ii_param_5
)
{
	.reg .pred 	%p<16>;
	.reg .b32 	%r<43>;
	.reg .b32 	%f<120>;
	.reg .b64 	%rd<32>;

	ld.param.u64 	%rd10, [_Z16Acceleration_GPUPfS_S_S_ii_param_0];
	ld.param.u64 	%rd11, [_Z16Acceleration_GPUPfS_S_S_ii_param_1];
	ld.param.u64 	%rd8, [_Z16Acceleration_GPUPfS_S_S_ii_param_2];
	ld.param.u64 	%rd9, [_Z16Acceleration_GPUPfS_S_S_ii_param_3];
	ld.param.u32 	%r25, [_Z16Acceleration_GPUPfS_S_S_ii_param_4];
	ld.param.u32 	%r24, [_Z16Acceleration_GPUPfS_S_S_ii_param_5];
	cvta.to.global.u64 	%rd1, %rd11;
	cvta.to.global.u64 	%rd2, %rd10;
	mov.u32 	%r1, %tid.x;
	mov.u32 	%r26, %ctaid.x;
	mov.u32 	%r27, %ntid.x;
	mul.lo.s32 	%r2, %r26, %r27;
	add.s32 	%r3, %r2, %r1;
	add.s32 	%r28, %r25, -1;
	mul.lo.s32 	%r4, %r28, %r24;
	setp.lt.s32 	%p1, %r24, 1;
	mov.f32 	%f104, 0f00000000;
	mov.f32 	%f105, %f104;
	@%p1 bra 	$L__BB0_22;
	add.s32 	%r30, %r4, %r3;
	mul.wide.s32 	%rd12, %r30, 4;
	add.s64 	%rd3, %rd2, %rd12;
	add.s64 	%rd4, %rd1, %rd12;
	and.b32  	%r5, %r24, 3;
	setp.lt.u32 	%p2, %r24, 4;
	mov.f32 	%f105, 0f00000000;
	mov.b32 	%r39, 0;
	mov.f32 	%f104, %f105;
	@%p2 bra 	$L__BB0_16;
	and.b32  	%r39, %r24, 2147483644;
	mul.wide.s32 	%rd13, %r4, 4;
	add.s64 	%rd31, %rd13, 12;
	neg.s32 	%r36, %r3;
	mov.f32 	%f105, 0f00000000;
	mov.b32 	%r38, 0;
	mov.u32 	%r37, %r4;
$L__BB0_3:
	setp.eq.s32 	%p3, %r36, 0;
	@%p3 bra 	$L__BB0_6;
	mul.wide.s32 	%rd14, %r37, 4;
	add.s64 	%rd15, %rd2, %rd14;
	ld.global.f32 	%f50, [%rd15];
	ld.global.f32 	%f51, [%rd3];
	sub.f32 	%f3, %f50, %f51;
	add.s64 	%rd16, %rd1, %rd14;
	ld.global.f32 	%f52, [%rd16];
	ld.global.f32 	%f53, [%rd4];
	sub.f32 	%f4, %f52, %f53;
	mul.f32 	%f54, %f4, %f4;
	fma.rn.f32 	%f55, %f3, %f3, %f54;
	sqrt.rn.f32 	%f5, %f55;
	setp.leu.f32 	%p4, %f5, 0f3C23D70A;
	@%p4 bra 	$L__BB0_6;
	mul.f32 	%f56, %f5, %f5;
	mul.f32 	%f57, %f5, %f56;
	mov.f32 	%f58, 0f41200000;
	div.rn.f32 	%f59, %f58, %f57;
	fma.rn.f32 	%f104, %f3, %f59, %f104;
	fma.rn.f32 	%f105, %f4, %f59, %f105;
$L__BB0_6:
	add.s32 	%r32, %r38, 1;
	setp.eq.s32 	%p5, %r32, %r3;
	@%p5 bra 	$L__BB0_9;
	add.s64 	%rd17, %rd2, %rd31;
	ld.global.f32 	%f60, [%rd17+-8];
	ld.global.f32 	%f61, [%rd3];
	sub.f32 	%f10, %f60, %f61;
	add.s64 	%rd18, %rd1, %rd31;
	ld.global.f32 	%f62, [%rd18+-8];
	ld.global.f32 	%f63, [%rd4];
	sub.f32 	%f11, %f62, %f63;
	mul.f32 	%f64, %f11, %f11;
	fma.rn.f32 	%f65, %f10, %f10, %f64;
	sqrt.rn.f32 	%f12, %f65;
	setp.leu.f32 	%p6, %f12, 0f3C23D70A;
	@%p6 bra 	$L__BB0_9;
	mul.f32 	%f66, %f12, %f12;
	mul.f32 	%f67, %f12, %f66;
	mov.f32 	%f68, 0f41200000;
	div.rn.f32 	%f69, %f68, %f67;
	fma.rn.f32 	%f104, %f10, %f69, %f104;
	fma.rn.f32 	%f105, %f11, %f69, %f105;
$L__BB0_9:
	add.s32 	%r33, %r38, 2;
	setp.eq.s32 	%p7, %r33, %r3;
	@%p7 bra 	$L__BB0_12;
	add.s64 	%rd19, %rd2, %rd31;
	ld.global.f32 	%f70, [%rd19+-4];
	ld.global.f32 	%f71, [%rd3];
	sub.f32 	%f17, %f70, %f71;
	add.s64 	%rd20, %rd1, %rd31;
	ld.global.f32 	%f72, [%rd20+-4];
	ld.global.f32 	%f73, [%rd4];
	sub.f32 	%f18, %f72, %f73;
	mul.f32 	%f74, %f18, %f18;
	fma.rn.f32 	%f75, %f17, %f17, %f74;
	sqrt.rn.f32 	%f19, %f75;
	setp.leu.f32 	%p8, %f19, 0f3C23D70A;
	@%p8 bra 	$L__BB0_12;
	mul.f32 	%f76, %f19, %f19;
	mul.f32 	%f77, %f19, %f76;
	mov.f32 	%f78, 0f41200000;
	div.rn.f32 	%f79, %f78, %f77;
	fma.rn.f32 	%f104, %f17, %f79, %f104;
	fma.rn.f32 	%f105, %f18, %f79, %f105;
$L__BB0_12:
	add.s32 	%r34, %r38, 3;
	setp.eq.s32 	%p9, %r34, %r3;
	@%p9 bra 	$L__BB0_15;
	add.s64 	%rd21, %rd2, %rd31;
	ld.global.f32 	%f80, [%rd21];
	ld.global.f32 	%f81, [%rd3];
	sub.f32 	%f24, %f80, %f81;
	add.s64 	%rd22, %rd1, %rd31;
	ld.global.f32 	%f82, [%rd22];
	ld.global.f32 	%f83, [%rd4];
	sub.f32 	%f25, %f82, %f83;
	mul.f32 	%f84, %f25, %f25;
	fma.rn.f32 	%f85, %f24, %f24, %f84;
	sqrt.rn.f32 	%f26, %f85;
	setp.leu.f32 	%p10, %f26, 0f3C23D70A;
	@%p10 bra 	$L__BB0_15;
	mul.f32 	%f86, %f26, %f26;
	mul.f32 	%f87, %f26, %f86;
	mov.f32 	%f88, 0f41200000;
	div.rn.f32 	%f89, %f88, %f87;
	fma.rn.f32 	%f104, %f24, %f89, %f104;
	fma.rn.f32 	%f105, %f25, %f89, %f105;
$L__BB0_15:
	add.s32 	%r38, %r38, 4;
	add.s32 	%r37, %r37, 4;
	add.s64 	%rd31, %rd31, 16;
	add.s32 	%r36, %r36, 4;
	setp.ne.s32 	%p11, %r38, %r39;
	@%p11 bra 	$L__BB0_3;
$L__BB0_16:
	setp.eq.s32 	%p12, %r5, 0;
	@%p12 bra 	$L__BB0_22;
	add.s32 	%r42, %r39, %r4;
	sub.s32 	%r35, %r39, %r2;
	sub.s32 	%r41, %r35, %r1;
	neg.s32 	%r40, %r5;
$L__BB0_18:
	.pragma "nounroll";
	setp.eq.s32 	%p13, %r41, 0;
	@%p13 bra 	$L__BB0_21;
	mul.wide.s32 	%rd23, %r42, 4;
	add.s64 	%rd24, %rd2, %rd23;
	ld.global.f32 	%f90, [%rd24];
	ld.global.f32 	%f91, [%rd3];
	sub.f32 	%f37, %f90, %f91;
	add.s64 	%rd25, %rd1, %rd23;
	ld.global.f32 	%f92, [%rd25];
	ld.global.f32 	%f93, [%rd4];
	sub.f32 	%f38, %f92, %f93;
	mul.f32 	%f94, %f38, %f38;
	fma.rn.f32 	%f95, %f37, %f37, %f94;
	sqrt.rn.f32 	%f39, %f95;
	setp.leu.f32 	%p14, %f39, 0f3C23D70A;
	@%p14 bra 	$L__BB0_21;
	mul.f32 	%f96, %f39, %f39;
	mul.f32 	%f97, %f39, %f96;
	mov.f32 	%f98, 0f41200000;
	div.rn.f32 	%f99, %f98, %f97;
	fma.rn.f32 	%f104, %f37, %f99, %f104;
	fma.rn.f32 	%f105, %f38, %f99, %f105;
$L__BB0_21:
	add.s32 	%r42, %r42, 1;
	add.s32 	%r41, %r41, 1;
	add.s32 	%r40, %r40, 1;
	setp.ne.s32 	%p15, %r40, 0;
	@%p15 bra 	$L__BB0_18;
$L__BB0_22:
	cvta.to.global.u64 	%rd26, %rd8;
	cvta.to.global.u64 	%rd27, %rd9;
	mul.wide.s32 	%rd28, %r3, 4;
	add.s64 	%rd29, %rd26, %rd28;
	st.global.f32 	[%rd29], %f104;
	add.s64 	%rd30, %rd27, %rd28;
	st.global.f32 	[%rd30], %f105;
	ret;

}
	// .globl	_Z12Position_GPUPfS_S_S_S_S_fii
.visible .entry _Z12Position_GPUPfS_S_S_S_S_fii(
	.param .u64 .ptr .align 1 _Z12Position_GPUPfS_S_S_S_S_fii_param_0,
	.param .u64 .ptr .align 1 _Z12Position_GPUPfS_S_S_S_S_fii_param_1,
	.param .u64 .ptr .align 1 _Z12Position_GPUPfS_S_S_S_S_fii_param_2,
	.param .u64 .ptr .align 1 _Z12Position_GPUPfS_S_S_S_S_fii_param_3,
	.param .u64 .ptr .align 1 _Z12Position_GPUPfS_S_S_S_S_fii_param_4,
	.param .u64 .ptr .align 1 _Z12Position_GPUPfS_S_S_S_S_fii_param_5,
	.param .f32 _Z12Position_GPUPfS_S_S_S_S_fii_param_6,
	.param .u32 _Z12Position_GPUPfS_S_S_S_S_fii_param_7,
	.param .u32 _Z12Position_GPUPfS_S_S_S_S_fii_param_8
)
{
	.reg .b32 	%r<9>;
	.reg .b32 	%f<22>;
	.reg .b64 	%rd<24>;

	ld.param.u64 	%rd1, [_Z12Position_GPUPfS_S_S_S_S_fii_param_0];
	ld.param.u64 	%rd2, [_Z12Position_GPUPfS_S_S_S_S_fii_param_1];
	ld.param.u64 	%rd3, [_Z12Position_GPUPfS_S_S_S_S_fii_param_2];
	ld.param.u64 	%rd4, [_Z12Position_GPUPfS_S_S_S_S_fii_param_3];
	ld.param.u64 	%rd5, [_Z12Position_GPUPfS_S_S_S_S_fii_param_4];
	ld.param.u64 	%rd6, [_Z12Position_GPUPfS_S_S_S_S_fii_param_5];
	ld.param.f32 	%f1, [_Z12Position_GPUPfS_S_S_S_S_fii_param_6];
	ld.param.u32 	%r1, [_Z12Position_GPUPfS_S_S_S_S_fii_param_7];
	ld.param.u32 	%r2, [_Z12Position_GPUPfS_S_S_S_S_fii_param_8];
	cvta.to.global.u64 	%rd7, %rd6;
	cvta.to.global.u64 	%rd8, %rd4;
	cvta.to.global.u64 	%rd9, %rd2;
	cvta.to.global.u64 	%rd10, %rd5;
	cvta.to.global.u64 	%rd11, %rd3;
	cvta.to.global.u64 	%rd12, %rd1;
	mov.u32 	%r3, %tid.x;
	mov.u32 	%r4, %ctaid.x;
	mov.u32 	%r5, %ntid.x;
	mad.lo.s32 	%r6, %r4, %r5, %r3;
	add.s32 	%r7, %r1, -1;
	mad.lo.s32 	%r8, %r7, %r2, %r6;
	mul.wide.s32 	%rd13, %r8, 4;
	add.s64 	%rd14, %rd12, %rd13;
	ld.global.f32 	%f2, [%rd14];
	mul.wide.s32 	%rd15, %r6, 4;
	add.s64 	%rd16, %rd11, %rd15;
	ld.global.f32 	%f3, [%rd16];
	fma.rn.f32 	%f4, %f1, %f3, %f2;
	add.s64 	%rd17, %rd10, %rd15;
	ld.global.f32 	%f5, [%rd17];
	mul.f32 	%f6, %f1, %f5;
	mul.f32 	%f7, %f1, %f6;
	fma.rn.f32 	%f8, %f7, 0f3F000000, %f4;
	mul.wide.s32 	%rd18, %r2, 4;
	add.s64 	%rd19, %rd14, %rd18;
	st.global.f32 	[%rd19], %f8;
	add.s64 	%rd20, %rd9, %rd13;
	ld.global.f32 	%f9, [%rd20];
	add.s64 	%rd21, %rd8, %rd15;
	ld.global.f32 	%f10, [%rd21];
	fma.rn.f32 	%f11, %f1, %f10, %f9;
	add.s64 	%rd22, %rd7, %rd15;
	ld.global.f32 	%f12, [%rd22];
	mul.f32 	%f13, %f1, %f12;
	mul.f32 	%f14, %f1, %f13;
	fma.rn.f32 	%f15, %f14, 0f3F000000, %f11;
	add.s64 	%rd23, %rd20, %rd18;
	st.global.f32 	[%rd23], %f15;
	ld.global.f32 	%f16, [%rd17];
	ld.global.f32 	%f17, [%rd16];
	fma.rn.f32 	%f18, %f1, %f16, %f17;
	st.global.f32 	[%rd16], %f18;
	ld.global.f32 	%f19, [%rd22];
	ld.global.f32 	%f20, [%rd21];
	fma.rn.f32 	%f21, %f1, %f19, %f20;
	st.global.f32 	[%rd21], %f21;
	ret;

}
	// .globl	_Z19Acceleration_SharedPfS_S_S_iii
.visible .entry _Z19Acceleration_SharedPfS_S_S_iii(
	.param .u64 .ptr .align 1 _Z19Acceleration_SharedPfS_S_S_iii_param_0,
	.param .u64 .ptr .align 1 _Z19Acceleration_SharedPfS_S_S_iii_param_1,
	.param .u64 .ptr .align 1 _Z19Acceleration_SharedPfS_S_S_iii_param_2,
	.param .u64 .ptr .align 1 _Z19Acceleration_SharedPfS_S_S_iii_param_3,
	.param .u32 _Z19Acceleration_SharedPfS_S_S_iii_param_4,
	.param .u32 _Z19Acceleration_SharedPfS_S_S_iii_param_5,
	.param .u32 _Z19Acceleration_SharedPfS_S_S_iii_param_6
)
{
	.reg .pred 	%p<23>;
	.reg .b32 	%r<49>;
	.reg .b32 	%f<147>;
	.reg .b64 	%rd<18>;
	// demoted variable
	.shared .align 4 .b8 _ZZ19Acceleration_SharedPfS_S_S_iiiE2Xs[1024];
	// demoted variable
	.shared .align 4 .b8 _ZZ19Acceleration_SharedPfS_S_S_iiiE2Ys[1024];
	ld.param.u64 	%rd5, [_Z19Acceleration_SharedPfS_S_S_iii_param_0];
	ld.param.u64 	%rd6, [_Z19Acceleration_SharedPfS_S_S_iii_param_1];
	ld.param.u64 	%rd3, [_Z19Acceleration_SharedPfS_S_S_iii_param_2];
	ld.param.u64 	%rd4, [_Z19Acceleration_SharedPfS_S_S_iii_param_3];
	ld.param.u32 	%r23, [_Z19Acceleration_SharedPfS_S_S_iii_param_4];
	ld.param.u32 	%r24, [_Z19Acceleration_SharedPfS_S_S_iii_param_5];
	ld.param.u32 	%r22, [_Z19Acceleration_SharedPfS_S_S_iii_param_6];
	cvta.to.global.u64 	%rd1, %rd6;
	cvta.to.global.u64 	%rd2, %rd5;
	mov.u32 	%r1, %tid.x;
	mov.u32 	%r25, %ctaid.x;
	mov.u32 	%r2, %ntid.x;
	mad.lo.s32 	%r3, %r25, %r2, %r1;
	add.s32 	%r26, %r23, -1;
	mul.lo.s32 	%r4, %r26, %r24;
	add.s32 	%r27, %r4, %r3;
	mul.wide.s32 	%rd7, %r27, 4;
	add.s64 	%rd8, %rd2, %rd7;
	ld.global.f32 	%f1, [%rd8];
	add.s64 	%rd9, %rd1, %rd7;
	ld.global.f32 	%f2, [%rd9];
	setp.lt.s32 	%p1, %r22, 1;
	mov.f32 	%f129, 0f00000000;
	mov.f32 	%f130, %f129;
	@%p1 bra 	$L__BB2_29;
	add.s32 	%r5, %r4, %r1;
	shl.b32 	%r29, %r1, 2;
	mov.u32 	%r30, _ZZ19Acceleration_SharedPfS_S_S_iiiE2Xs;
	add.s32 	%r6, %r30, %r29;
	mov.u32 	%r31, _ZZ19Acceleration_SharedPfS_S_S_iiiE2Ys;
	add.s32 	%r7, %r31, %r29;
	and.b32  	%r8, %r2, 3;
	and.b32  	%r9, %r2, 2044;
	mov.f32 	%f130, 0f00000000;
	mov.b32 	%r46, 0;
	mov.f32 	%f129, %f130;
$L__BB2_2:
	setp.lt.u32 	%p2, %r2, 4;
	mul.lo.s32 	%r11, %r46, %r2;
	add.s32 	%r33, %r5, %r11;
	mul.wide.u32 	%rd10, %r33, 4;
	add.s64 	%rd11, %rd2, %rd10;
	ld.global.f32 	%f65, [%rd11];
	st.shared.f32 	[%r6], %f65;
	add.s64 	%rd12, %rd1, %rd10;
	ld.global.f32 	%f66, [%rd12];
	st.shared.f32 	[%r7], %f66;
	bar.sync 	0;
	mov.b32 	%r48, 0;
	@%p2 bra 	$L__BB2_17;
	mov.b32 	%r47, 0;
$L__BB2_4:
	add.s32 	%r13, %r47, %r11;
	setp.eq.s32 	%p3, %r13, %r3;
	shl.b32 	%r35, %r47, 2;
	add.s32 	%r14, %r30, %r35;
	mov.u32 	%r37, _ZZ19Acceleration_SharedPfS_S_S_iiiE2Ys;
	add.s32 	%r15, %r37, %r35;
	@%p3 bra 	$L__BB2_7;
	ld.shared.f32 	%f67, [%r14];
	sub.f32 	%f7, %f67, %f1;
	ld.shared.f32 	%f68, [%r15];
	sub.f32 	%f8, %f68, %f2;
	mul.f32 	%f69, %f8, %f8;
	fma.rn.f32 	%f70, %f7, %f7, %f69;
	sqrt.rn.f32 	%f9, %f70;
	setp.leu.f32 	%p4, %f9, 0f3C23D70A;
	@%p4 bra 	$L__BB2_7;
	mul.f32 	%f71, %f9, %f9;
	mul.f32 	%f72, %f9, %f71;
	mov.f32 	%f73, 0f41200000;
	div.rn.f32 	%f74, %f73, %f72;
	fma.rn.f32 	%f129, %f7, %f74, %f129;
	fma.rn.f32 	%f130, %f8, %f74, %f130;
$L__BB2_7:
	add.s32 	%r38, %r13, 1;
	setp.eq.s32 	%p5, %r38, %r3;
	@%p5 bra 	$L__BB2_10;
	ld.shared.f32 	%f75, [%r14+4];
	sub.f32 	%f14, %f75, %f1;
	ld.shared.f32 	%f76, [%r15+4];
	sub.f32 	%f15, %f76, %f2;
	mul.f32 	%f77, %f15, %f15;
	fma.rn.f32 	%f78, %f14, %f14, %f77;
	sqrt.rn.f32 	%f16, %f78;
	setp.leu.f32 	%p6, %f16, 0f3C23D70A;
	@%p6 bra 	$L__BB2_10;
	mul.f32 	%f79, %f16, %f16;
	mul.f32 	%f80, %f16, %f79;
	mov.f32 	%f81, 0f41200000;
	div.rn.f32 	%f82, %f81, %f80;
	fma.rn.f32 	%f129, %f14, %f82, %f129;
	fma.rn.f32 	%f130, %f15, %f82, %f130;
$L__BB2_10:
	add.s32 	%r39, %r13, 2;
	setp.eq.s32 	%p7, %r39, %r3;
	@%p7 bra 	$L__BB2_13;
	ld.shared.f32 	%f83, [%r14+8];
	sub.f32 	%f21, %f83, %f1;
	ld.shared.f32 	%f84, [%r15+8];
	sub.f32 	%f22, %f84, %f2;
	mul.f32 	%f85, %f22, %f22;
	fma.rn.f32 	%f86, %f21, %f21, %f85;
	sqrt.rn.f32 	%f23, %f86;
	setp.leu.f32 	%p8, %f23, 0f3C23D70A;
	@%p8 bra 	$L__BB2_13;
	mul.f32 	%f87, %f23, %f23;
	mul.f32 	%f88, %f23, %f87;
	mov.f32 	%f89, 0f41200000;
	div.rn.f32 	%f90, %f89, %f88;
	fma.rn.f32 	%f129, %f21, %f90, %f129;
	fma.rn.f32 	%f130, %f22, %f90, %f130;
$L__BB2_13:
	add.s32 	%r40, %r13, 3;
	setp.eq.s32 	%p9, %r40, %r3;
	@%p9 bra 	$L__BB2_16;
	ld.shared.f32 	%f91, [%r14+12];
	sub.f32 	%f28, %f91, %f1;
	ld.shared.f32 	%f92, [%r15+12];
	sub.f32 	%f29, %f92, %f2;
	mul.f32 	%f93, %f29, %f29;
	fma.rn.f32 	%f94, %f28, %f28, %f93;
	sqrt.rn.f32 	%f30, %f94;
	setp.leu.f32 	%p10, %f30, 0f3C23D70A;
	@%p10 bra 	$L__BB2_16;
	mul.f32 	%f95, %f30, %f30;
	mul.f32 	%f96, %f30, %f95;
	mov.f32 	%f97, 0f41200000;
	div.rn.f32 	%f98, %f97, %f96;
	fma.rn.f32 	%f129, %f28, %f98, %f129;
	fma.rn.f32 	%f130, %f29, %f98, %f130;
$L__BB2_16:
	add.s32 	%r47, %r47, 4;
	setp.ne.s32 	%p11, %r47, %r9;
	mov.u32 	%r48, %r9;
	@%p11 bra 	$L__BB2_4;
$L__BB2_17:
	setp.eq.s32 	%p12, %r8, 0;
	@%p12 bra 	$L__BB2_28;
	add.s32 	%r18, %r48, %r11;
	setp.eq.s32 	%p13, %r18, %r3;
	shl.b32 	%r41, %r48, 2;
	add.s32 	%r19, %r30, %r41;
	mov.u32 	%r43, _ZZ19Acceleration_SharedPfS_S_S_iiiE2Ys;
	add.s32 	%r20, %r43, %r41;
	@%p13 bra 	$L__BB2_21;
	ld.shared.f32 	%f99, [%r19];
	sub.f32 	%f39, %f99, %f1;
	ld.shared.f32 	%f100, [%r20];
	sub.f32 	%f40, %f100, %f2;
	mul.f32 	%f101, %f40, %f40;
	fma.rn.f32 	%f102, %f39, %f39, %f101;
	sqrt.rn.f32 	%f41, %f102;
	setp.leu.f32 	%p14, %f41, 0f3C23D70A;
	@%p14 bra 	$L__BB2_21;
	mul.f32 	%f103, %f41, %f41;
	mul.f32 	%f104, %f41, %f103;
	mov.f32 	%f105, 0f41200000;
	div.rn.f32 	%f106, %f105, %f104;
	fma.rn.f32 	%f129, %f39, %f106, %f129;
	fma.rn.f32 	%f130, %f40, %f106, %f130;
$L__BB2_21:
	setp.eq.s32 	%p15, %r8, 1;
	@%p15 bra 	$L__BB2_28;
	add.s32 	%r44, %r18, 1;
	setp.eq.s32 	%p16, %r44, %r3;
	@%p16 bra 	$L__BB2_25;
	ld.shared.f32 	%f107, [%r19+4];
	sub.f32 	%f46, %f107, %f1;
	ld.shared.f32 	%f108, [%r20+4];
	sub.f32 	%f47, %f108, %f2;
	mul.f32 	%f109, %f47, %f47;
	fma.rn.f32 	%f110, %f46, %f46, %f109;
	sqrt.rn.f32 	%f48, %f110;
	setp.leu.f32 	%p17, %f48, 0f3C23D70A;
	@%p17 bra 	$L__BB2_25;
	mul.f32 	%f111, %f48, %f48;
	mul.f32 	%f112, %f48, %f111;
	mov.f32 	%f113, 0f41200000;
	div.rn.f32 	%f114, %f113, %f112;
	fma.rn.f32 	%f129, %f46, %f114, %f129;
	fma.rn.f32 	%f130, %f47, %f114, %f130;
$L__BB2_25:
	setp.eq.s32 	%p18, %r8, 2;
	add.s32 	%r45, %r18, 2;
	setp.eq.s32 	%p19, %r45, %r3;
	or.pred  	%p20, %p18, %p19;
	@%p20 bra 	$L__BB2_28;
	ld.shared.f32 	%f115, [%r19+8];
	sub.f32 	%f53, %f115, %f1;
	ld.shared.f32 	%f116, [%r20+8];
	sub.f32 	%f54, %f116, %f2;
	mul.f32 	%f117, %f54, %f54;
	fma.rn.f32 	%f118, %f53, %f53, %f117;
	sqrt.rn.f32 	%f55, %f118;
	setp.leu.f32 	%p21, %f55, 0f3C23D70A;
	@%p21 bra 	$L__BB2_28;
	mul.f32 	%f119, %f55, %f55;
	mul.f32 	%f120, %f55, %f119;
	mov.f32 	%f121, 0f41200000;
	div.rn.f32 	%f122, %f121, %f120;
	fma.rn.f32 	%f129, %f53, %f122, %f129;
	fma.rn.f32 	%f130, %f54, %f122, %f130;
$L__BB2_28:
	bar.sync 	0;
	add.s32 	%r46, %r46, 1;
	setp.ne.s32 	%p22, %r46, %r22;
	@%p22 bra 	$L__BB2_2;
$L__BB2_29:
	cvta.to.global.u64 	%rd13, %rd3;
	cvta.to.global.u64 	%rd14, %rd4;
	mul.wide.s32 	%rd15, %r3, 4;
	add.s64 	%rd16, %rd13, %rd15;
	st.global.f32 	[%rd16], %f129;
	add.s64 	%rd17, %rd14, %rd15;
	st.global.f32 	[%rd17], %f130;
	ret;

}


// ===== COMPILED SASS (sm_100) =====

	.target	sm_100

	.elftype	@"ET_EXEC"


//--------------------- .note.nv.tkinfo           --------------------------
	.section	.note.nv.tkinfo,"",@"SHT_NOTE"
	.sectionflags	@"SHF_NOTE_NV_TKINFO"
	.tkinfo
        /*0018*/ 	.word	0x00000002
        /*0030*/ 	.string	""
        /*0030*/ 	.string	"ptxas"
        /*0030*/ 	.string	"Cuda compilation tools, release 13.0, V13.0.88"
        /*0030*/ 	.string	"Build cuda_13.0.r13.0/compiler.36424714_0"
        /*0030*/ 	.string	"-arch sm_100 -m 64 "



//--------------------- .note.nv.cuinfo           --------------------------
	.section	.note.nv.cuinfo,"",@"SHT_NOTE"
	.sectionflags	@"SHF_NOTE_NV_CUINFO"
        /*0018*/ 	.short	0x0002
        /*001a*/ 	.short	0x0064
        /*001c*/ 	.short	0x0082
	.zero		2


//--------------------- .nv.info                  --------------------------
	.section	.nv.info,"",@"SHT_CUDA_INFO"
	.align	4


	//----- nvinfo : EIATTR_REGCOUNT
	.align		4
        /*0000*/ 	.byte	0x04, 0x2f
        /*0002*/ 	.short	(.L_1 - .L_0)
	.align		4
.L_0:
        /*0004*/ 	.word	index@(_Z16Acceleration_GPUPfS_S_S_ii)
        /*0008*/ 	.word	0x00000020


	//----- nvinfo : EIATTR_FRAME_SIZE
	.align		4
.L_1:
        /*000c*/ 	.byte	0x04, 0x11
        /*000e*/ 	.short	(.L_3 - .L_2)
	.align		4
.L_2:
        /*0010*/ 	.word	index@($__internal_3_$__cuda_sm3x_div_rn_noftz_f32_slowpath)
        /*0014*/ 	.word	0x00000000


	//----- nvinfo : EIATTR_FRAME_SIZE
	.align		4
.L_3:
        /*0018*/ 	.byte	0x04, 0x11
        /*001a*/ 	.short	(.L_5 - .L_4)
	.align		4
.L_4:
        /*001c*/ 	.word	index@($__internal_2_$__cuda_sm20_sqrt_rn_f32_slowpath)
        /*0020*/ 	.word	0x00000000


	//----- nvinfo : EIATTR_FRAME_SIZE
	.align		4
.L_5:
        /*0024*/ 	.byte	0x04, 0x11
        /*0026*/ 	.short	(.L_7 - .L_6)
	.align		4
.L_6:
        /*0028*/ 	.word	index@(_Z16Acceleration_GPUPfS_S_S_ii)
        /*002c*/ 	.word	0x00000000


	//----- nvinfo : EIATTR_REGCOUNT
	.align		4
.L_7:
        /*0030*/ 	.byte	0x04, 0x2f
        /*0032*/ 	.short	(.L_9 - .L_8)
	.align		4
.L_8:
        /*0034*/ 	.word	index@(_Z12Position_GPUPfS_S_S_S_S_fii)
        /*0038*/ 	.word	0x00000018


	//----- nvinfo : EIATTR_FRAME_SIZE
	.align		4
.L_9:
        /*003c*/ 	.byte	0x04, 0x11
        /*003e*/ 	.short	(.L_11 - .L_10)
	.align		4
.L_10:
        /*0040*/ 	.word	index@(_Z12Position_GPUPfS_S_S_S_S_fii)
        /*0044*/ 	.word	0x00000000


	//----- nvinfo : EIATTR_REGCOUNT
	.align		4
.L_11:
        /*0048*/ 	.byte	0x04, 0x2f
        /*004a*/ 	.short	(.L_13 - .L_12)
	.align		4
.L_12:
        /*004c*/ 	.word	index@(_Z19Acceleration_SharedPfS_S_S_iii)
        /*0050*/ 	.word	0x0000001f


	//----- nvinfo : EIATTR_FRAME_SIZE
	.align		4
.L_13:
        /*0054*/ 	.byte	0x04, 0x11
        /*0056*/ 	.short	(.L_15 - .L_14)
	.align		4
.L_14:
        /*0058*/ 	.word	index@($__internal_1_$__cuda_sm3x_div_rn_noftz_f32_slowpath)
        /*005c*/ 	.word	0x00000000


	//----- nvinfo : EIATTR_FRAME_SIZE
	.align		4
.L_15:
        /*0060*/ 	.byte	0x04, 0x11
        /*0062*/ 	.short	(.L_17 - .L_16)
	.align		4
.L_16:
        /*0064*/ 	.word	index@($__internal_0_$__cuda_sm20_sqrt_rn_f32_slowpath)
        /*0068*/ 	.word	0x00000000


	//----- nvinfo : EIATTR_FRAME_SIZE
	.align		4
.L_17:
        /*006c*/ 	.byte	0x04, 0x11
        /*006e*/ 	.short	(.L_19 - .L_18)
	.align		4
.L_18:
        /*0070*/ 	.word	index@(_Z19Acceleration_SharedPfS_S_S_iii)
        /*0074*/ 	.word	0x00000000


	//----- nvinfo : EIATTR_MIN_STACK_SIZE
	.align		4
.L_19:
        /*0078*/ 	.byte	0x04, 0x12
        /*007a*/ 	.short	(.L_21 - .L_20)
	.align		4
.L_20:
        /*007c*/ 	.word	index@(_Z19Acceleration_SharedPfS_S_S_iii)
        /*0080*/ 	.word	0x00000000


	//----- nvinfo : EIATTR_MIN_STACK_SIZE
	.align		4
.L_21:
        /*0084*/ 	.byte	0x04, 0x12
        /*0086*/ 	.short	(.L_23 - .L_22)
	.align		4
.L_22:
        /*0088*/ 	.word	index@(_Z12Position_GPUPfS_S_S_S_S_fii)
        /*008c*/ 	.word	0x00000000


	//----- nvinfo : EIATTR_MIN_STACK_SIZE
	.align		4
.L_23:
        /*0090*/ 	.byte	0x04, 0x12
        /*0092*/ 	.short	(.L_25 - .L_24)
	.align		4
.L_24:
        /*0094*/ 	.word	index@(_Z16Acceleration_GPUPfS_S_S_ii)
        /*0098*/ 	.word	0x00000000
.L_25:


//--------------------- .nv.compat                --------------------------
	.section	.nv.compat,"",@"SHT_CUDA_COMPAT_INFO"
	.align	4
        /*0000*/ 	.byte	0x02, 0x09, 0x00, 0x00, 0x02, 0x02, 0x01, 0x00, 0x02, 0x05, 0x05, 0x00, 0x03, 0x07, 0x01, 0x01
        /*0010*/ 	.byte	0x02, 0x03, 0x00, 0x00, 0x02, 0x06, 0x01, 0x00, 0x04, 0x0b, 0x08, 0x00, 0x01, 0x00, 0x00, 0x00
        /*0020*/ 	.byte	0x00, 0x00, 0x00, 0x00


//--------------------- .nv.info._Z19Acceleration_SharedPfS_S_S_iii --------------------------
	.section	.nv.info._Z19Acceleration_SharedPfS_S_S_iii,"",@"SHT_CUDA_INFO"
	.sectionflags	@""
	.align	4


	//----- nvinfo : EIATTR_CUDA_API_VERSION
	.align		4
        /*0000*/ 	.byte	0x04, 0x37
        /*0002*/ 	.short	(.L_27 - .L_26)
.L_26:
        /*0004*/ 	.word	0x00000082


	//----- nvinfo : EIATTR_KPARAM_INFO
	.align		4
.L_27:
        /*0008*/ 	.byte	0x04, 0x17
        /*000a*/ 	.short	(.L_29 - .L_28)
.L_28:
        /*000c*/ 	.word	0x00000000
        /*0010*/ 	.short	0x0006
        /*0012*/ 	.short	0x0028
        /*0014*/ 	.byte	0x00, 0xf0, 0x11, 0x00


	//----- nvinfo : EIATTR_KPARAM_INFO
	.align		4
.L_29:
        /*0018*/ 	.byte	0x04, 0x17
        /*001a*/ 	.short	(.L_31 - .L_30)
.L_30:
        /*001c*/ 	.word	0x00000000
        /*0020*/ 	.short	0x0005
        /*0022*/ 	.short	0x0024
        /*0024*/ 	.byte	0x00, 0xf0, 0x11, 0x00


	//----- nvinfo : EIATTR_KPARAM_INFO
	.align		4
.L_31:
        /*0028*/ 	.byte	0x04, 0x17
        /*002a*/ 	.short	(.L_33 - .L_32)
.L_32:
        /*002c*/ 	.word	0x00000000
        /*0030*/ 	.short	0x0004
        /*0032*/ 	.short	0x0020
        /*0034*/ 	.byte	0x00, 0xf0, 0x11, 0x00


	//----- nvinfo : EIATTR_KPARAM_INFO
	.align		4
.L_33:
        /*0038*/ 	.byte	0x04, 0x17
        /*003a*/ 	.short	(.L_35 - .L_34)
.L_34:
        /*003c*/ 	.word	0x00000000
        /*0040*/ 	.short	0x0003
        /*0042*/ 	.short	0x0018
        /*0044*/ 	.byte	0x00, 0xf5, 0x21, 0x00


	//----- nvinfo : EIATTR_KPARAM_INFO
	.align		4
.L_35:
        /*0048*/ 	.byte	0x04, 0x17
        /*004a*/ 	.short	(.L_37 - .L_36)
.L_36:
        /*004c*/ 	.word	0x00000000
        /*0050*/ 	.short	0x0002
        /*0052*/ 	.short	0x0010
        /*0054*/ 	.byte	0x00, 0xf5, 0x21, 0x00


	//----- nvinfo : EIATTR_KPARAM_INFO
	.align		4
.L_37:
        /*0058*/ 	.byte	0x04, 0x17
        /*005a*/ 	.short	(.L_39 - .L_38)
.L_38:
        /*005c*/ 	.word	0x00000000
        /*0060*/ 	.short	0x0001
        /*0062*/ 	.short	0x0008
        /*0064*/ 	.byte	0x00, 0xf5, 0x21, 0x00


	//----- nvinfo : EIATTR_KPARAM_INFO
	.align		4
.L_39:
        /*0068*/ 	.byte	0x04, 0x17
        /*006a*/ 	.short	(.L_41 - .L_40)
.L_40:
        /*006c*/ 	.word	0x00000000
        /*0070*/ 	.short	0x0000
        /*0072*/ 	.short	0x0000
        /*0074*/ 	.byte	0x00, 0xf5, 0x21, 0x00


	//----- nvinfo : EIATTR_SPARSE_MMA_MASK
	.align		4
.L_41:
        /*0078*/ 	.byte	0x03, 0x50
        /*007a*/ 	.short	0x0000


	//----- nvinfo : EIATTR_MAXREG_COUNT
	.align		4
        /*007c*/ 	.byte	0x03, 0x1b
        /*007e*/ 	.short	0x00ff


	//----- nvinfo : EIATTR_NUM_BARRIERS
	.align		4
        /*0080*/ 	.byte	0x02, 0x4c
        /*0082*/ 	.byte	0x01
	.zero		1


	//----- nvinfo : EIATTR_MERCURY_ISA_VERSION
	.align		4
        /*0084*/ 	.byte	0x03, 0x5f
        /*0086*/ 	.short	0x0101


	//----- nvinfo : EIATTR_VRC_CTA_INIT_COUNT
	.align		4
        /*0088*/ 	.byte	0x02, 0x4a
	.zero		1
	.zero		1


	//----- nvinfo : EIATTR_EXIT_INSTR_OFFSETS
	.align		4
        /*008c*/ 	.byte	0x04, 0x1c
        /*008e*/ 	.short	(.L_43 - .L_42)


	//   ....[0]....
.L_42:
        /*0090*/ 	.word	0x000017c0


	//----- nvinfo : EIATTR_CRS_STACK_SIZE
	.align		4
.L_43:
        /*0094*/ 	.byte	0x04, 0x1e
        /*0096*/ 	.short	(.L_45 - .L_44)
.L_44:
        /*0098*/ 	.word	0x00000000


	//----- nvinfo : EIATTR_CBANK_PARAM_SIZE
	.align		4
.L_45:
        /*009c*/ 	.byte	0x03, 0x19
        /*009e*/ 	.short	0x002c


	//----- nvinfo : EIATTR_PARAM_CBANK
	.align		4
        /*00a0*/ 	.byte	0x04, 0x0a
        /*00a2*/ 	.short	(.L_47 - .L_46)
	.align		4
.L_46:
        /*00a4*/ 	.word	index@(.nv.constant0._Z19Acceleration_SharedPfS_S_S_iii)
        /*00a8*/ 	.short	0x0380
        /*00aa*/ 	.short	0x002c


	//----- nvinfo : EIATTR_SW_WAR
	.align		4
.L_47:
        /*00ac*/ 	.byte	0x04, 0x36
        /*00ae*/ 	.short	(.L_49 - .L_48)
.L_48:
        /*00b0*/ 	.word	0x00000008
.L_49:


//--------------------- .nv.info._Z12Position_GPUPfS_S_S_S_S_fii --------------------------
	.section	.nv.info._Z12Position_GPUPfS_S_S_S_S_fii,"",@"SHT_CUDA_INFO"
	.sectionflags	@""
	.align	4


	//----- nvinfo : EIATTR_CUDA_API_VERSION
	.align		4
        /*0000*/ 	.byte	0x04, 0x37
        /*0002*/ 	.short	(.L_51 - .L_50)
.L_50:
        /*0004*/ 	.word	0x00000082


	//----- nvinfo : EIATTR_KPARAM_INFO
	.align		4
.L_51:
        /*0008*/ 	.byte	0x04, 0x17
        /*000a*/ 	.short	(.L_53 - .L_52)
.L_52:
        /*000c*/ 	.word	0x00000000
        /*0010*/ 	.short	0x0008
        /*0012*/ 	.short	0x0038
        /*0014*/ 	.byte	0x00, 0xf0, 0x11, 0x00


	//----- nvinfo : EIATTR_KPARAM_INFO
	.align		4
.L_53:
        /*0018*/ 	.byte	0x04, 0x17
        /*001a*/ 	.short	(.L_55 - .L_54)
.L_54:
        /*001c*/ 	.word	0x00000000
        /*0020*/ 	.short	0x0007
        /*0022*/ 	.short	0x0034
        /*0024*/ 	.byte	0x00, 0xf0, 0x11, 0x00


	//----- nvinfo : EIATTR_KPARAM_INFO
	.align		4
.L_55:
        /*0028*/ 	.byte	0x04, 0x17
        /*002a*/ 	.short	(.L_57 - .L_56)
.L_56:
        /*002c*/ 	.word	0x00000000
        /*0030*/ 	.short	0x0006
        /*0032*/ 	.short	0x0030
        /*0034*/ 	.byte	0x00, 0xf0, 0x11, 0x00


	//----- nvinfo : EIATTR_KPARAM_INFO
	.align		4
.L_57:
        /*0038*/ 	.byte	0x04, 0x17
        /*003a*/ 	.short	(.L_59 - .L_58)
.L_58:
        /*003c*/ 	.word	0x00000000
        /*0040*/ 	.short	0x0005
        /*0042*/ 	.short	0x0028
        /*0044*/ 	.byte	0x00, 0xf5, 0x21, 0x00


	//----- nvinfo : EIATTR_KPARAM_INFO
	.align		4
.L_59:
        /*0048*/ 	.byte	0x04, 0x17
        /*004a*/ 	.short	(.L_61 - .L_60)
.L_60:
        /*004c*/ 	.word	0x00000000
        /*0050*/ 	.short	0x0004
        /*0052*/ 	.short	0x0020
        /*0054*/ 	.byte	0x00, 0xf5, 0x21, 0x00


	//----- nvinfo : EIATTR_KPARAM_INFO
	.align		4
.L_61:
        /*0058*/ 	.byte	0x04, 0x17
        /*005a*/ 	.short	(.L_63 - .L_62)
.L_62:
        /*005c*/ 	.word	0x00000000
        /*0060*/ 	.short	0x0003
        /*0062*/ 	.short	0x0018
        /*0064*/ 	.byte	0x00, 0xf5, 0x21, 0x00


	//----- nvinfo : EIATTR_KPARAM_INFO
	.align		4
.L_63:
        /*0068*/ 	.byte	0x04, 0x17
        /*006a*/ 	.short	(.L_65 - .L_64)
.L_64:
        /*006c*/ 	.word	0x00000000
        /*0070*/ 	.short	0x0002
        /*0072*/ 	.short	0x0010
        /*0074*/ 	.byte	0x00, 0xf5, 0x21, 0x00


	//----- nvinfo : EIATTR_KPARAM_INFO
	.align		4
.L_65:
        /*0078*/ 	.byte	0x04, 0x17
        /*007a*/ 	.short	(.L_67 - .L_66)
.L_66:
        /*007c*/ 	.word	0x00000000
        /*0080*/ 	.short	0x0001
        /*0082*/ 	.short	0x0008
        /*0084*/ 	.byte	0x00, 0xf5, 0x21, 0x00


	//----- nvinfo : EIATTR_KPARAM_INFO
	.align		4
.L_67:
        /*0088*/ 	.byte	0x04, 0x17
        /*008a*/ 	.short	(.L_69 - .L_68)
.L_68:
        /*008c*/ 	.word	0x00000000
        /*0090*/ 	.short	0x0000
        /*0092*/ 	.short	0x0000
        /*0094*/ 	.byte	0x00, 0xf5, 0x21, 0x00


	//----- nvinfo : EIATTR_SPARSE_MMA_MASK
	.align		4
.L_69:
        /*0098*/ 	.byte	0x03, 0x50
        /*009a*/ 	.short	0x0000


	//----- nvinfo : EIATTR_MAXREG_COUNT
	.align		4
        /*009c*/ 	.byte	0x03, 0x1b
        /*009e*/ 	.short	0x00ff


	//----- nvinfo : EIATTR_MERCURY_ISA_VERSION
	.align		4
        /*00a0*/ 	.byte	0x03, 0x5f
        /*00a2*/ 	.short	0x0101


	//----- nvinfo : EIATTR_VRC_CTA_INIT_COUNT
	.align		4
        /*00a4*/ 	.byte	0x02, 0x4a
	.zero		1
	.zero		1


	//----- nvinfo : EIATTR_EXIT_INSTR_OFFSETS
	.align		4
        /*00a8*/ 	.byte	0x04, 0x1c
        /*00aa*/ 	.short	(.L_71 - .L_70)


	//   ....[0]....
.L_70:
        /*00ac*/ 	.word	0x00000300


	//----- nvinfo : EIATTR_CBANK_PARAM_SIZE
	.align		4
.L_71:
        /*00b0*/ 	.byte	0x03, 0x19
        /*00b2*/ 	.short	0x003c


	//----- nvinfo : EIATTR_PARAM_CBANK
	.align		4
        /*00b4*/ 	.byte	0x04, 0x0a
        /*00b6*/ 	.short	(.L_73 - .L_72)
	.align		4
.L_72:
        /*00b8*/ 	.word	index@(.nv.constant0._Z12Position_GPUPfS_S_S_S_S_fii)
        /*00bc*/ 	.short	0x0380
        /*00be*/ 	.short	0x003c


	//----- nvinfo : EIATTR_SW_WAR
	.align		4
.L_73:
        /*00c0*/ 	.byte	0x04, 0x36
        /*00c2*/ 	.short	(.L_75 - .L_74)
.L_74:
        /*00c4*/ 	.word	0x00000008
.L_75:


//--------------------- .nv.info._Z16Acceleration_GPUPfS_S_S_ii --------------------------
	.section	.nv.info._Z16Acceleration_GPUPfS_S_S_ii,"",@"SHT_CUDA_INFO"
	.sectionflags	@""
	.align	4


	//----- nvinfo : EIATTR_CUDA_API_VERSION
	.align		4
        /*0000*/ 	.byte	0x04, 0x37
        /*0002*/ 	.short	(.L_77 - .L_76)
.L_76:
        /*0004*/ 	.word	0x00000082


	//----- nvinfo : EIATTR_KPARAM_INFO
	.align		4
.L_77:
        /*0008*/ 	.byte	0x04, 0x17
        /*000a*/ 	.short	(.L_79 - .L_78)
.L_78:
        /*000c*/ 	.word	0x00000000
        /*0010*/ 	.short	0x0005
        /*0012*/ 	.short	0x0024
        /*0014*/ 	.byte	0x00, 0xf0, 0x11, 0x00


	//----- nvinfo : EIATTR_KPARAM_INFO
	.align		4
.L_79:
        /*0018*/ 	.byte	0x04, 0x17
        /*001a*/ 	.short	(.L_81 - .L_80)
.L_80:
        /*001c*/ 	.word	0x00000000
        /*0020*/ 	.short	0x0004
        /*0022*/ 	.short	0x0020
        /*0024*/ 	.byte	0x00, 0xf0, 0x11, 0x00


	//----- nvinfo : EIATTR_KPARAM_INFO
	.align		4
.L_81:
        /*0028*/ 	.byte	0x04, 0x17
        /*002a*/ 	.short	(.L_83 - .L_82)
.L_82:
        /*002c*/ 	.word	0x00000000
        /*0030*/ 	.short	0x0003
        /*0032*/ 	.short	0x0018
        /*0034*/ 	.byte	0x00, 0xf5, 0x21, 0x00


	//----- nvinfo : EIATTR_KPARAM_INFO
	.align		4
.L_83:
        /*0038*/ 	.byte	0x04, 0x17
        /*003a*/ 	.short	(.L_85 - .L_84)
.L_84:
        /*003c*/ 	.word	0x00000000
        /*0040*/ 	.short	0x0002
        /*0042*/ 	.short	0x0010
        /*0044*/ 	.byte	0x00, 0xf5, 0x21, 0x00


	//----- nvinfo : EIATTR_KPARAM_INFO
	.align		4
.L_85:
        /*0048*/ 	.byte	0x04, 0x17
        /*004a*/ 	.short	(.L_87 - .L_86)
.L_86:
        /*004c*/ 	.word	0x00000000
        /*0050*/ 	.short	0x0001
        /*0052*/ 	.short	0x0008
        /*0054*/ 	.byte	0x00, 0xf5, 0x21, 0x00


	//----- nvinfo : EIATTR_KPARAM_INFO
	.align		4
.L_87:
        /*0058*/ 	.byte	0x04, 0x17
        /*005a*/ 	.short	(.L_89 - .L_88)
.L_88:
        /*005c*/ 	.word	0x00000000
        /*0060*/ 	.short	0x0000
        /*0062*/ 	.short	0x0000
        /*0064*/ 	.byte	0x00, 0xf5, 0x21, 0x00


	//----- nvinfo : EIATTR_SPARSE_MMA_MASK
	.align		4
.L_89:
        /*0068*/ 	.byte	0x03, 0x50
        /*006a*/ 	.short	0x0000


	//----- nvinfo : EIATTR_MAXREG_COUNT
	.align		4
        /*006c*/ 	.byte	0x03, 0x1b
        /*006e*/ 	.short	0x00ff


	//----- nvinfo : EIATTR_MERCURY_ISA_VERSION
	.align		4
        /*0070*/ 	.byte	0x03, 0x5f
        /*0072*/ 	.short	0x0101


	//----- nvinfo : EIATTR_VRC_CTA_INIT_COUNT
	.align		4
        /*0074*/ 	.byte	0x02, 0x4a
	.zero		1
	.zero		1


	//----- nvinfo : EIATTR_EXIT_INSTR_OFFSETS
	.align		4
        /*0078*/ 	.byte	0x04, 0x1c
        /*007a*/ 	.short	(.L_91 - .L_90)


	//   ....[0]....
.L_90:
        /*007c*/ 	.word	0x00001380


	//----- nvinfo : EIATTR_CRS_STACK_SIZE
	.align		4
.L_91:
        /*0080*/ 	.byte	0x04, 0x1e
        /*0082*/ 	.short	(.L_93 - .L_92)
.L_92:
        /*0084*/ 	.word	0x00000000


	//----- nvinfo : EIATTR_CBANK_PARAM_SIZE
	.align		4
.L_93:
        /*0088*/ 	.byte	0x03, 0x19
        /*008a*/ 	.short	0x0028


	//----- nvinfo : EIATTR_PARAM_CBANK
	.align		4
        /*008c*/ 	.byte	0x04, 0x0a
        /*008e*/ 	.short	(.L_95 - .L_94)
	.align		4
.L_94:
        /*0090*/ 	.word	index@(.nv.constant0._Z16Acceleration_GPUPfS_S_S_ii)
        /*0094*/ 	.short	0x0380
        /*0096*/ 	.short	0x0028


	//----- nvinfo : EIATTR_SW_WAR
	.align		4
.L_95:
        /*0098*/ 	.byte	0x04, 0x36
        /*009a*/ 	.short	(.L_97 - .L_96)
.L_96:
        /*009c*/ 	.word	0x00000008
.L_97:


//--------------------- .nv.callgraph             --------------------------
	.section	.nv.callgraph,"",@"SHT_CUDA_CALLGRAPH"
	.align	4
	.sectionentsize	8
	.align		4
        /*0000*/ 	.word	0x00000000
	.align		4
        /*0004*/ 	.word	0xffffffff
	.align		4
        /*0008*/ 	.word	0x00000000
	.align		4
        /*000c*/ 	.word	0xfffffffe
	.align		4
        /*0010*/ 	.word	0x00000000
	.align		4
        /*0014*/ 	.word	0xfffffffd
	.align		4
        /*0018*/ 	.word	0x00000000
	.align		4
        /*001c*/ 	.word	0xfffffffc


//--------------------- .text._Z19Acceleration_SharedPfS_S_S_iii --------------------------
	.section	.text._Z19Acceleration_SharedPfS_S_S_iii,"ax",@progbits
	.align	128
        .global         _Z19Acceleration_SharedPfS_S_S_iii
        .type           _Z19Acceleration_SharedPfS_S_S_iii,@function
        .size           _Z19Acceleration_SharedPfS_S_S_iii,(.L_x_120 - _Z19Acceleration_SharedPfS_S_S_iii)
        .other          _Z19Acceleration_SharedPfS_S_S_iii,@"STO_CUDA_ENTRY STV_DEFAULT"
_Z19Acceleration_SharedPfS_S_S_iii:
.text._Z19Acceleration_SharedPfS_S_S_iii:
[----:B------:R-:W-:Y:S01]  /*0000*/  LDC R1, c[0x0][0x37c] ;  /* 0x0000df00ff017b82 */ /* 0x000fe20000000800 */
[----:B------:R-:W0:Y:S07]  /*0010*/  S2R R2, SR_TID.X ;  /* 0x0000000000027919 */ /* 0x000e2e0000002100 */
[----:B------:R-:W1:Y:S01]  /*0020*/  LDC.64 R8, c[0x0][0x3a0] ;  /* 0x0000e800ff087b82 */ /* 0x000e620000000a00 */
[----:B------:R-:W2:Y:S01]  /*0030*/  LDCU UR5, c[0x0][0x3a8] ;  /* 0x00007500ff0577ac */ /* 0x000ea20008000800 */
[----:B------:R-:W-:Y:S01]  /*0040*/  MOV R6, RZ ;  /* 0x000000ff00067202 */ /* 0x000fe20000000f00 */
[----:B------:R-:W3:Y:S05]  /*0050*/  LDCU.64 UR10, c[0x0][0x358] ;  /* 0x00006b00ff0a77ac */ /* 0x000eea0008000a00 */
[----:B------:R-:W0:Y:S08]  /*0060*/  S2UR UR4, SR_CTAID.X ;  /* 0x00000000000479c3 */ /* 0x000e300000002500 */
[----:B------:R-:W0:Y:S01]  /*0070*/  LDC R3, c[0x0][0x360] ;  /* 0x0000d800ff037b82 */ /* 0x000e220000000800 */
[----:B--2---:R-:W-:-:S07]  /*0080*/  UISETP.GE.AND UP0, UPT, UR5, 0x1, UPT ;  /* 0x000000010500788c */ /* 0x004fce000bf06270 */
[----:B------:R-:W2:Y:S01]  /*0090*/  LDC.64 R12, c[0x0][0x380] ;  /* 0x0000e000ff0c7b82 */ /* 0x000ea20000000a00 */
[----:B-1----:R-:W-:-:S07]  /*00a0*/  IADD3 R0, PT, PT, R8, -0x1, RZ ;  /* 0xffffffff08007810 */ /* 0x002fce0007ffe0ff */
[----:B------:R-:W1:Y:S01]  /*00b0*/  LDC.64 R14, c[0x0][0x388] ;  /* 0x0000e200ff0e7b82 */ /* 0x000e620000000a00 */
[----:B0-----:R-:W-:-:S04]  /*00c0*/  IMAD R4, R3, UR4, R2 ;  /* 0x0000000403047c24 */ /* 0x001fc8000f8e0202 */
[----:B------:R-:W-:-:S04]  /*00d0*/  IMAD R5, R0, R9, R4 ;  /* 0x0000000900057224 */ /* 0x000fc800078e0204 */
[----:B--2---:R-:W-:-:S04]  /*00e0*/  IMAD.WIDE R12, R5, 0x4, R12 ;  /* 0x00000004050c7825 */ /* 0x004fc800078e020c */
[----:B-1----:R-:W-:-:S04]  /*00f0*/  IMAD.WIDE R14, R5, 0x4, R14 ;  /* 0x00000004050e7825 */ /* 0x002fc800078e020e */
[----:B------:R-:W-:Y:S01]  /*0100*/  HFMA2 R5, -RZ, RZ, 0, 0 ;  /* 0x00000000ff057431 */ /* 0x000fe200000001ff */
[----:B---3--:R-:W-:Y:S06]  /*0110*/  BRA.U !UP0, `(.L_x_0) ;  /* 0x0000001508907547 */ /* 0x008fec000b800000 */
[----:B------:R-:W5:Y:S01]  /*0120*/  LDG.E R8, desc[UR10][R14.64] ;  /* 0x0000000a0e087981 */ /* 0x000f62000c1e1900 */
[----:B------:R-:W0:Y:S01]  /*0130*/  S2UR UR7, SR_CgaCtaId ;  /* 0x00000000000779c3 */ /* 0x000e220000008800 */
[----:B------:R-:W-:Y:S02]  /*0140*/  UMOV UR4, 0x400 ;  /* 0x0000040000047882 */ /* 0x000fe40000000000 */
[----:B------:R-:W-:Y:S01]  /*0150*/  UIADD3 UR5, UPT, UPT, UR4, 0x400, URZ ;  /* 0x0000040004057890 */ /* 0x000fe2000fffe0ff */
[----:B------:R1:W5:Y:S01]  /*0160*/  LDG.E R7, desc[UR10][R12.64] ;  /* 0x0000000a0c077981 */ /* 0x000362000c1e1900 */
[----:B------:R-:W-:Y:S01]  /*0170*/  IMAD R9, R0, R9, R2 ;  /* 0x0000000900097224 */ /* 0x000fe200078e0202 */
[C---:B------:R-:W-:Y:S02]  /*0180*/  LOP3.LUT R10, R3.reuse, 0x3, RZ, 0xc0, !PT ;  /* 0x00000003030a7812 */ /* 0x040fe400078ec0ff */
[----:B------:R-:W-:Y:S02]  /*0190*/  LOP3.LUT R11, R3, 0x7fc, RZ, 0xc0, !PT ;  /* 0x000007fc030b7812 */ /* 0x000fe400078ec0ff */
[----:B------:R-:W-:-:S02]  /*01a0*/  MOV R6, RZ ;  /* 0x000000ff00067202 */ /* 0x000fc40000000f00 */
[----:B------:R-:W-:Y:S01]  /*01b0*/  MOV R5, RZ ;  /* 0x000000ff00057202 */ /* 0x000fe20000000f00 */
[----:B0-----:R-:W-:Y:S02]  /*01c0*/  ULEA UR6, UR7, UR4, 0x18 ;  /* 0x0000000407067291 */ /* 0x001fe4000f8ec0ff */
[----:B------:R-:W-:-:S04]  /*01d0*/  ULEA UR5, UR7, UR5, 0x18 ;  /* 0x0000000507057291 */ /* 0x000fc8000f8ec0ff */
[C---:B-1----:R-:W-:Y:S02]  /*01e0*/  LEA R12, R2.reuse, UR6, 0x2 ;  /* 0x00000006020c7c11 */ /* 0x042fe4000f8e10ff */
[----:B------:R-:W-:Y:S01]  /*01f0*/  LEA R13, R2, UR5, 0x2 ;  /* 0x00000005020d7c11 */ /* 0x000fe2000f8e10ff */
[----:B------:R-:W-:-:S06]  /*0200*/  UMOV UR4, URZ ;  /* 0x000000ff00047c82 */ /* 0x000fcc0008000000 */
.L_x_52:
[----:B0-----:R-:W0:Y:S01]  /*0210*/  LDC.64 R16, c[0x0][0x380] ;  /* 0x0000e000ff107b82 */ /* 0x001e220000000a00 */
[----:B------:R-:W-:Y:S01]  /*0220*/  IMAD R22, R3, UR4, RZ ;  /* 0x0000000403167c24 */ /* 0x000fe2000f8e02ff */
[----:B------:R-:W1:Y:S04]  /*0230*/  LDCU UR5, c[0x0][0x3a8] ;  /* 0x00007500ff0577ac */ /* 0x000e680008000800 */
[----:B------:R-:W-:Y:S02]  /*0240*/  IADD3 R19, PT, PT, R9, R22, RZ ;  /* 0x0000001609137210 */ /* 0x000fe40007ffe0ff */
[----:B------:R-:W2:Y:S03]  /*0250*/  LDC.64 R14, c[0x0][0x388] ;  /* 0x0000e200ff0e7b82 */ /* 0x000ea60000000a00 */
[----:B0-----:R-:W-:-:S06]  /*0260*/  IMAD.WIDE.U32 R16, R19, 0x4, R16 ;  /* 0x0000000413107825 */ /* 0x001fcc00078e0010 */
[----:B------:R-:W3:Y:S01]  /*0270*/  LDG.E R17, desc[UR10][R16.64] ;  /* 0x0000000a10117981 */ /* 0x000ee2000c1e1900 */
[----:B--2---:R-:W-:-:S06]  /*0280*/  IMAD.WIDE.U32 R18, R19, 0x4, R14 ;  /* 0x0000000413127825 */ /* 0x004fcc00078e000e */
[----:B------:R-:W2:Y:S01]  /*0290*/  LDG.E R18, desc[UR10][R18.64] ;  /* 0x0000000a12127981 */ /* 0x000ea2000c1e1900 */
[----:B------:R-:W-:Y:S01]  /*02a0*/  ISETP.GE.U32.AND P0, PT, R3, 0x4, PT ;  /* 0x000000040300780c */ /* 0x000fe20003f06070 */
[----:B------:R-:W-:Y:S01]  /*02b0*/  UIADD3 UR4, UPT, UPT, UR4, 0x1, URZ ;  /* 0x0000000104047890 */ /* 0x000fe2000fffe0ff */
[----:B------:R-:W-:-:S03]  /*02c0*/  HFMA2 R21, -RZ, RZ, 0, 0 ;  /* 0x00000000ff157431 */ /* 0x000fc600000001ff */
[----:B-1----:R-:W-:Y:S01]  /*02d0*/  UISETP.NE.AND UP0, UPT, UR4, UR5, UPT ;  /* 0x000000050400728c */ /* 0x002fe2000bf05270 */
[----:B------:R-:W-:Y:S01]  /*02e0*/  MOV R14, 0x41200000 ;  /* 0x41200000000e7802 */ /* 0x000fe20000000f00 */
[----:B---3--:R0:W-:Y:S04]  /*02f0*/  STS [R12], R17 ;  /* 0x000000110c007388 */ /* 0x0081e80000000800 */
[----:B--2---:R0:W-:Y:S01]  /*0300*/  STS [R13], R18 ;  /* 0x000000120d007388 */ /* 0x0041e20000000800 */
[----:B------:R-:W-:Y:S06]  /*0310*/  BAR.SYNC.DEFER_BLOCKING 0x0 ;  /* 0x0000000000007b1d */ /* 0x000fec0000010000 */
[----:B------:R-:W-:Y:S05]  /*0320*/  @!P0 BRA `(.L_x_1) ;  /* 0x0000000800d88947 */ /* 0x000fea0003800000 */
[----:B------:R-:W-:-:S05]  /*0330*/  UMOV UR5, URZ ;  /* 0x000000ff00057c82 */ /* 0x000fca0008000000 */
.L_x_30:
[----:B------:R-:W1:Y:S01]  /*0340*/  S2UR UR8, SR_CgaCtaId ;  /* 0x00000000000879c3 */ /* 0x000e620000008800 */
[----:B0-----:R-:W-:Y:S01]  /*0350*/  IADD3 R17, PT, PT, R22, UR5, RZ ;  /* 0x0000000516117c10 */ /* 0x001fe2000fffe0ff */
[----:B------:R-:W-:Y:S01]  /*0360*/  UMOV UR7, 0x400 ;  /* 0x0000040000077882 */ /* 0x000fe20000000000 */
[----:B------:R-:W-:Y:S01]  /*0370*/  BSSY.RECONVERGENT B2, `(.L_x_2) ;  /* 0x000002f000027945 */ /* 0x000fe20003800200 */
[----:B------:R-:W-:Y:S01]  /*0380*/  UIADD3 UR7, UPT, UPT, UR7, 0x400, URZ ;  /* 0x0000040007077890 */ /* 0x000fe2000fffe0ff */
[----:B------:R-:W-:-:S03]  /*0390*/  ISETP.NE.AND P0, PT, R17, R4, PT ;  /* 0x000000041100720c */ /* 0x000fc60003f05270 */
[----:B-1----:R-:W-:Y:S02]  /*03a0*/  ULEA UR7, UR8, UR7, 0x18 ;  /* 0x0000000708077291 */ /* 0x002fe4000f8ec0ff */
[----:B------:R-:W-:Y:S02]  /*03b0*/  ULEA UR8, UR5, UR6, 0x2 ;  /* 0x0000000605087291 */ /* 0x000fe4000f8e10ff */
[----:B------:R-:W-:Y:S02]  /*03c0*/  ULEA UR7, UR5, UR7, 0x2 ;  /* 0x0000000705077291 */ /* 0x000fe4000f8e10ff */
[----:B------:R-:W-:-:S06]  /*03d0*/  UIADD3 UR5, UPT, UPT, UR5, 0x4, URZ ;  /* 0x0000000405057890 */ /* 0x000fcc000fffe0ff */
[----:B------:R-:W-:Y:S01]  /*03e0*/  ISETP.NE.AND P2, PT, R11, UR5, PT ;  /* 0x000000050b007c0c */ /* 0x000fe2000bf45270 */
[----:B------:R-:W-:-:S12]  /*03f0*/  @!P0 BRA `(.L_x_3) ;  /* 0x0000000000988947 */ /* 0x000fd80003800000 */
[----:B------:R-:W0:Y:S01]  /*0400*/  LDS R15, [UR7] ;  /* 0x00000007ff0f7984 */ /* 0x000e220008000800 */
[----:B------:R-:W-:Y:S03]  /*0410*/  BSSY.RECONVERGENT B0, `(.L_x_4) ;  /* 0x0000011000007945 */ /* 0x000fe60003800200 */
[----:B------:R-:W1:Y:S01]  /*0420*/  LDS R16, [UR8] ;  /* 0x00000008ff107984 */ /* 0x000e620008000800 */
[----:B0----5:R-:W-:Y:S01]  /*0430*/  FADD R15, -R8, R15 ;  /* 0x0000000f080f7221 */ /* 0x021fe20000000100 */
[----:B-1----:R-:W-:-:S03]  /*0440*/  FADD R16, -R7, R16 ;  /* 0x0000001007107221 */ /* 0x002fc60000000100 */
[----:B------:R-:W-:-:S04]  /*0450*/  FMUL R19, R15, R15 ;  /* 0x0000000f0f137220 */ /* 0x000fc80000400000 */
[----:B------:R-:W-:-:S04]  /*0460*/  FFMA R2, R16, R16, R19 ;  /* 0x0000001010027223 */ /* 0x000fc80000000013 */
[----:B------:R0:W1:Y:S01]  /*0470*/  MUFU.RSQ R19, R2 ;  /* 0x0000000200137308 */ /* 0x0000620000001400 */
[----:B------:R-:W-:-:S04]  /*0480*/  IADD3 R0, PT, PT, R2, -0xd000000, RZ ;  /* 0xf300000002007810 */ /* 0x000fc80007ffe0ff */
[----:B------:R-:W-:-:S13]  /*0490*/  ISETP.GT.U32.AND P0, PT, R0, 0x727fffff, PT ;  /* 0x727fffff0000780c */ /* 0x000fda0003f04070 */
[----:B01----:R-:W-:Y:S05]  /*04a0*/  @!P0 BRA `(.L_x_5) ;  /* 0x00000000000c8947 */ /* 0x003fea0003800000 */
[----:B------:R-:W-:-:S07]  /*04b0*/  MOV R0, 0x4d0 ;  /* 0x000004d000007802 */ /* 0x000fce0000000f00 */
[----:B------:R-:W-:Y:S05]  /*04c0*/  CALL.REL.NOINC `($__internal_0_$__cuda_sm20_sqrt_rn_f32_slowpath) ;  /* 0x0000001000c07944 */ /* 0x000fea0003c00000 */
[----:B------:R-:W-:Y:S05]  /*04d0*/  BRA `(.L_x_6) ;  /* 0x0000000000107947 */ /* 0x000fea0003800000 */
.L_x_5:
[----:B------:R-:W-:Y:S01]  /*04e0*/  FMUL.FTZ R24, R2, R19 ;  /* 0x0000001302187220 */ /* 0x000fe20000410000 */
[----:B------:R-:W-:-:S03]  /*04f0*/  FMUL.FTZ R0, R19, 0.5 ;  /* 0x3f00000013007820 */ /* 0x000fc60000410000 */
[----:B------:R-:W-:-:S04]  /*0500*/  FFMA R19, -R24, R24, R2 ;  /* 0x0000001818137223 */ /* 0x000fc80000000102 */
[----:B------:R-:W-:-:S07]  /*0510*/  FFMA R24, R19, R0, R24 ;  /* 0x0000000013187223 */ /* 0x000fce0000000018 */
.L_x_6:
[----:B------:R-:W-:Y:S05]  /*0520*/  BSYNC.RECONVERGENT B0 ;  /* 0x0000000000007941 */ /* 0x000fea0003800200 */
.L_x_4:
[----:B------:R-:W-:-:S13]  /*0530*/  FSETP.GT.AND P0, PT, R24, 0.0099999997764825820923, PT ;  /* 0x3c23d70a1800780b */ /* 0x000fda0003f04000 */
[----:B------:R-:W-:Y:S05]  /*0540*/  @!P0 BRA `(.L_x_3) ;  /* 0x0000000000448947 */ /* 0x000fea0003800000 */
[-C--:B------:R-:W-:Y:S01]  /*0550*/  FMUL R19, R24, R24.reuse ;  /* 0x0000001818137220 */ /* 0x080fe20000400000 */
[----:B------:R-:W-:Y:S03]  /*0560*/  BSSY.RECONVERGENT B3, `(.L_x_7) ;  /* 0x000000d000037945 */ /* 0x000fe60003800200 */
[----:B------:R-:W-:-:S04]  /*0570*/  FMUL R21, R19, R24 ;  /* 0x0000001813157220 */ /* 0x000fc80000400000 */
[----:B------:R-:W0:Y:S08]  /*0580*/  MUFU.RCP R0, R21 ;  /* 0x0000001500007308 */ /* 0x000e300000001000 */
[----:B------:R-:W1:Y:S01]  /*0590*/  FCHK P0, R14, R21 ;  /* 0x000000150e007302 */ /* 0x000e620000000000 */
[----:B0-----:R-:W-:-:S04]  /*05a0*/  FFMA R19, -R21, R0, 1 ;  /* 0x3f80000015137423 */ /* 0x001fc80000000100 */
[----:B------:R-:W-:-:S04]  /*05b0*/  FFMA R0, R0, R19, R0 ;  /* 0x0000001300007223 */ /* 0x000fc80000000000 */
[----:B------:R-:W-:-:S04]  /*05c0*/  FFMA R19, R0, 10, RZ ;  /* 0x4120000000137823 */ /* 0x000fc800000000ff */
[----:B------:R-:W-:-:S04]  /*05d0*/  FFMA R2, -R21, R19, 10 ;  /* 0x4120000015027423 */ /* 0x000fc80000000113 */
[----:B------:R-:W-:Y:S01]  /*05e0*/  FFMA R0, R0, R2, R19 ;  /* 0x0000000200007223 */ /* 0x000fe20000000013 */
[----:B-1----:R-:W-:Y:S06]  /*05f0*/  @!P0 BRA `(.L_x_8) ;  /* 0x00000000000c8947 */ /* 0x002fec0003800000 */
[----:B------:R-:W-:Y:S02]  /*0600*/  MOV R19, R21 ;  /* 0x0000001500137202 */ /* 0x000fe40000000f00 */
[----:B------:R-:W-:-:S07]  /*0610*/  MOV R2, 0x630 ;  /* 0x0000063000027802 */ /* 0x000fce0000000f00 */
[----:B------:R-:W-:Y:S05]  /*0620*/  CALL.REL.NOINC `($__internal_1_$__cuda_sm3x_div_rn_noftz_f32_slowpath) ;  /* 0x0000001000c07944 */ /* 0x000fea0003c00000 */
.L_x_8:
[----:B------:R-:W-:Y:S05]  /*0630*/  BSYNC.RECONVERGENT B3 ;  /* 0x0000000000037941 */ /* 0x000fea0003800200 */
.L_x_7:
[-C--:B------:R-:W-:Y:S01]  /*0640*/  FFMA R5, R16, R0.reuse, R5 ;  /* 0x0000000010057223 */ /* 0x080fe20000000005 */
[----:B------:R-:W-:-:S07]  /*0650*/  FFMA R6, R15, R0, R6 ;  /* 0x000000000f067223 */ /* 0x000fce0000000006 */
.L_x_3:
[----:B------:R-:W-:Y:S05]  /*0660*/  BSYNC.RECONVERGENT B2 ;  /* 0x0000000000027941 */ /* 0x000fea0003800200 */
.L_x_2:
[----:B------:R-:W-:Y:S01]  /*0670*/  IADD3 R15, PT, PT, R17, 0x1, RZ ;  /* 0x00000001110f7810 */ /* 0x000fe20007ffe0ff */
[----:B------:R-:W-:Y:S03]  /*0680*/  BSSY.RECONVERGENT B2, `(.L_x_9) ;  /* 0x0000029000027945 */ /* 0x000fe60003800200 */
[----:B------:R-:W-:-:S13]  /*0690*/  ISETP.NE.AND P0, PT, R15, R4, PT ;  /* 0x000000040f00720c */ /* 0x000fda0003f05270 */
[----:B------:R-:W-:Y:S05]  /*06a0*/  @!P0 BRA `(.L_x_10) ;  /* 0x0000000000988947 */ /* 0x000fea0003800000 */
[----:B------:R-:W0:Y:S01]  /*06b0*/  LDS R15, [UR7+0x4] ;  /* 0x00000407ff0f7984 */ /* 0x000e220008000800 */
[----:B------:R-:W-:Y:S03]  /*06c0*/  BSSY.RECONVERGENT B0, `(.L_x_11) ;  /* 0x0000011000007945 */ /* 0x000fe60003800200 */
[----:B------:R-:W1:Y:S01]  /*06d0*/  LDS R16, [UR8+0x4] ;  /* 0x00000408ff107984 */ /* 0x000e620008000800 */
        /* <DEDUP_REMOVED lines=11> */
.L_x_12:
[----:B------:R-:W-:Y:S01]  /*0790*/  FMUL.FTZ R24, R2, R19 ;  /* 0x0000001302187220 */ /* 0x000fe20000410000 */
[----:B------:R-:W-:-:S03]  /*07a0*/  FMUL.FTZ R0, R19, 0.5 ;  /* 0x3f00000013007820 */ /* 0x000fc60000410000 */
[----:B------:R-:W-:-:S04]  /*07b0*/  FFMA R19, -R24, R24, R2 ;  /* 0x0000001818137223 */ /* 0x000fc80000000102 */
[----:B------:R-:W-:-:S07]  /*07c0*/  FFMA R24, R19, R0, R24 ;  /* 0x0000000013187223 */ /* 0x000fce0000000018 */
.L_x_13:
[----:B------:R-:W-:Y:S05]  /*07d0*/  BSYNC.RECONVERGENT B0 ;  /* 0x0000000000007941 */ /* 0x000fea0003800200 */
.L_x_11:
        /* <DEDUP_REMOVED lines=16> */
.L_x_15:
[----:B------:R-:W-:Y:S05]  /*08e0*/  BSYNC.RECONVERGENT B3 ;  /* 0x0000000000037941 */ /* 0x000fea0003800200 */
.L_x_14:
[-C--:B------:R-:W-:Y:S01]  /*08f0*/  FFMA R5, R16, R0.reuse, R5 ;  /* 0x0000000010057223 */ /* 0x080fe20000000005 */
[----:B------:R-:W-:-:S07]  /*0900*/  FFMA R6, R15, R0, R6 ;  /* 0x000000000f067223 */ /* 0x000fce0000000006 */
.L_x_10:
[----:B------:R-:W-:Y:S05]  /*0910*/  BSYNC.RECONVERGENT B2 ;  /* 0x0000000000027941 */ /* 0x000fea0003800200 */
.L_x_9:
        /* <DEDUP_REMOVED lines=18> */
.L_x_19:
[----:B------:R-:W-:Y:S01]  /*0a40*/  FMUL.FTZ R24, R2, R19 ;  /* 0x0000001302187220 */ /* 0x000fe20000410000 */
[----:B------:R-:W-:-:S03]  /*0a50*/  FMUL.FTZ R0, R19, 0.5 ;  /* 0x3f00000013007820 */ /* 0x000fc60000410000 */
[----:B------:R-:W-:-:S04]  /*0a60*/  FFMA R19, -R24, R24, R2 ;  /* 0x0000001818137223 */ /* 0x000fc80000000102 */
[----:B------:R-:W-:-:S07]  /*0a70*/  FFMA R24, R19, R0, R24 ;  /* 0x0000000013187223 */ /* 0x000fce0000000018 */
.L_x_20:
[----:B------:R-:W-:Y:S05]  /*0a80*/  BSYNC.RECONVERGENT B0 ;  /* 0x0000000000007941 */ /* 0x000fea0003800200 */
.L_x_18:
        /* <DEDUP_REMOVED lines=16> */
.L_x_22:
[----:B------:R-:W-:Y:S05]  /*0b90*/  BSYNC.RECONVERGENT B3 ;  /* 0x0000000000037941 */ /* 0x000fea0003800200 */
.L_x_21:
[-C--:B------:R-:W-:Y:S01]  /*0ba0*/  FFMA R5, R16, R0.reuse, R5 ;  /* 0x0000000010057223 */ /* 0x080fe20000000005 */
[----:B------:R-:W-:-:S07]  /*0bb0*/  FFMA R6, R15, R0, R6 ;  /* 0x000000000f067223 */ /* 0x000fce0000000006 */
.L_x_17:
[----:B------:R-:W-:Y:S05]  /*0bc0*/  BSYNC.RECONVERGENT B2 ;  /* 0x0000000000027941 */ /* 0x000fea0003800200 */
.L_x_16:
        /* <DEDUP_REMOVED lines=18> */
.L_x_26:
[----:B------:R-:W-:Y:S01]  /*0cf0*/  FMUL.FTZ R24, R2, R17 ;  /* 0x0000001102187220 */ /* 0x000fe20000410000 */
[----:B------:R-:W-:-:S03]  /*0d00*/  FMUL.FTZ R0, R17, 0.5 ;  /* 0x3f00000011007820 */ /* 0x000fc60000410000 */
[----:B------:R-:W-:-:S04]  /*0d10*/  FFMA R17, -R24, R24, R2 ;  /* 0x0000001818117223 */ /* 0x000fc80000000102 */
[----:B------:R-:W-:-:S07]  /*0d20*/  FFMA R24, R17, R0, R24 ;  /* 0x0000000011187223 */ /* 0x000fce0000000018 */
.L_x_27:
[----:B------:R-:W-:Y:S05]  /*0d30*/  BSYNC.RECONVERGENT B0 ;  /* 0x0000000000007941 */ /* 0x000fea0003800200 */
.L_x_25:
        /* <DEDUP_REMOVED lines=13> */
[----:B------:R-:W-:-:S07]  /*0e10*/  MOV R2, 0xe30 ;  /* 0x00000e3000027802 */ /* 0x000fce0000000f00 */
[----:B------:R-:W-:Y:S05]  /*0e20*/  CALL.REL.NOINC `($__internal_1_$__cuda_sm3x_div_rn_noftz_f32_slowpath) ;  /* 0x0000000800c07944 */ /* 0x000fea0003c00000 */
.L_x_29:
[----:B------:R-:W-:Y:S05]  /*0e30*/  BSYNC.RECONVERGENT B3 ;  /* 0x0000000000037941 */ /* 0x000fea0003800200 */
.L_x_28:
[-C--:B------:R-:W-:Y:S01]  /*0e40*/  FFMA R5, R16, R0.reuse, R5 ;  /* 0x0000000010057223 */ /* 0x080fe20000000005 */
[----:B------:R-:W-:-:S07]  /*0e50*/  FFMA R6, R15, R0, R6 ;  /* 0x000000000f067223 */ /* 0x000fce0000000006 */
.L_x_24:
[----:B------:R-:W-:Y:S05]  /*0e60*/  BSYNC.RECONVERGENT B2 ;  /* 0x0000000000027941 */ /* 0x000fea0003800200 */
.L_x_23:
[----:B------:R-:W-:Y:S05]  /*0e70*/  @P2 BRA `(.L_x_30) ;  /* 0xfffffff400302947 */ /* 0x000fea000383ffff */
[----:B------:R-:W-:-:S07]  /*0e80*/  MOV R21, R11 ;  /* 0x0000000b00157202 */ /* 0x000fce0000000f00 */
.L_x_1:
[----:B------:R-:W-:-:S13]  /*0e90*/  ISETP.NE.AND P0, PT, R10, RZ, PT ;  /* 0x000000ff0a00720c */ /* 0x000fda0003f05270 */
[----:B------:R-:W-:Y:S05]  /*0ea0*/  @!P0 BRA `(.L_x_31) ;  /* 0x0000000800248947 */ /* 0x000fea0003800000 */
[----:B0-----:R-:W0:Y:S01]  /*0eb0*/  S2R R17, SR_CgaCtaId ;  /* 0x0000000000117919 */ /* 0x001e220000008800 */
[----:B------:R-:W-:Y:S01]  /*0ec0*/  IADD3 R15, PT, PT, R22, R21, RZ ;  /* 0x00000015160f7210 */ /* 0x000fe20007ffe0ff */
[----:B------:R-:W-:Y:S01]  /*0ed0*/  BSSY.RECONVERGENT B2, `(.L_x_32) ;  /* 0x000002e000027945 */ /* 0x000fe20003800200 */
[----:B------:R-:W-:Y:S02]  /*0ee0*/  MOV R0, 0x400 ;  /* 0x0000040000007802 */ /* 0x000fe40000000f00 */
[----:B------:R-:W-:Y:S02]  /*0ef0*/  ISETP.NE.AND P0, PT, R15, R4, PT ;  /* 0x000000040f00720c */ /* 0x000fe40003f05270 */
[----:B------:R-:W-:Y:S02]  /*0f00*/  IADD3 R0, PT, PT, R0, 0x400, RZ ;  /* 0x0000040000007810 */ /* 0x000fe40007ffe0ff */
[----:B------:R-:W-:Y:S02]  /*0f10*/  LEA R16, R21, UR6, 0x2 ;  /* 0x0000000615107c11 */ /* 0x000fe4000f8e10ff */
[----:B0-----:R-:W-:-:S04]  /*0f20*/  LEA R0, R17, R0, 0x18 ;  /* 0x0000000011007211 */ /* 0x001fc800078ec0ff */
[----:B------:R-:W-:-:S03]  /*0f30*/  LEA R17, R21, R0, 0x2 ;  /* 0x0000000015117211 */ /* 0x000fc600078e10ff */
[----:B------:R-:W-:Y:S05]  /*0f40*/  @!P0 BRA `(.L_x_33) ;  /* 0x0000000000988947 */ /* 0x000fea0003800000 */
[----:B------:R-:W0:Y:S01]  /*0f50*/  LDS R23, [R17] ;  /* 0x0000000011177984 */ /* 0x000e220000000800 */
[----:B------:R-:W-:Y:S03]  /*0f60*/  BSSY.RECONVERGENT B0, `(.L_x_34) ;  /* 0x0000011000007945 */ /* 0x000fe60003800200 */
[----:B------:R-:W1:Y:S01]  /*0f70*/  LDS R22, [R16] ;  /* 0x0000000010167984 */ /* 0x000e620000000800 */
        /* <DEDUP_REMOVED lines=11> */
.L_x_35:
[----:B------:R-:W-:Y:S01]  /*1030*/  FMUL.FTZ R24, R2, R19 ;  /* 0x0000001302187220 */ /* 0x000fe20000410000 */
[----:B------:R-:W-:-:S03]  /*1040*/  FMUL.FTZ R0, R19, 0.5 ;  /* 0x3f00000013007820 */ /* 0x000fc60000410000 */
[----:B------:R-:W-:-:S04]  /*1050*/  FFMA R19, -R24, R24, R2 ;  /* 0x0000001818137223 */ /* 0x000fc80000000102 */
[----:B------:R-:W-:-:S07]  /*1060*/  FFMA R24, R19, R0, R24 ;  /* 0x0000000013187223 */ /* 0x000fce0000000018 */
.L_x_36:
[----:B------:R-:W-:Y:S05]  /*1070*/  BSYNC.RECONVERGENT B0 ;  /* 0x0000000000007941 */ /* 0x000fea0003800200 */
.L_x_34:
        /* <DEDUP_REMOVED lines=16> */
.L_x_38:
[----:B------:R-:W-:Y:S05]  /*1180*/  BSYNC.RECONVERGENT B3 ;  /* 0x0000000000037941 */ /* 0x000fea0003800200 */
.L_x_37:
[-C--:B------:R-:W-:Y:S01]  /*1190*/  FFMA R5, R22, R0.reuse, R5 ;  /* 0x0000000016057223 */ /* 0x080fe20000000005 */
[----:B------:R-:W-:-:S07]  /*11a0*/  FFMA R6, R23, R0, R6 ;  /* 0x0000000017067223 */ /* 0x000fce0000000006 */
.L_x_33:
[----:B------:R-:W-:Y:S05]  /*11b0*/  BSYNC.RECONVERGENT B2 ;  /* 0x0000000000027941 */ /* 0x000fea0003800200 */
.L_x_32:
[----:B------:R-:W-:-:S13]  /*11c0*/  ISETP.NE.AND P0, PT, R10, 0x1, PT ;  /* 0x000000010a00780c */ /* 0x000fda0003f05270 */
[----:B------:R-:W-:Y:S05]  /*11d0*/  @!P0 BRA `(.L_x_31) ;  /* 0x0000000400588947 */ /* 0x000fea0003800000 */
[----:B------:R-:W-:Y:S01]  /*11e0*/  IADD3 R19, PT, PT, R15, 0x1, RZ ;  /* 0x000000010f137810 */ /* 0x000fe20007ffe0ff */
[----:B------:R-:W-:Y:S03]  /*11f0*/  BSSY.RECONVERGENT B2, `(.L_x_39) ;  /* 0x0000029000027945 */ /* 0x000fe60003800200 */
[----:B------:R-:W-:-:S13]  /*1200*/  ISETP.NE.AND P0, PT, R19, R4, PT ;  /* 0x000000041300720c */ /* 0x000fda0003f05270 */
[----:B------:R-:W-:Y:S05]  /*1210*/  @!P0 BRA `(.L_x_40) ;  /* 0x0000000000988947 */ /* 0x000fea0003800000 */
[----:B------:R-:W0:Y:S01]  /*1220*/  LDS R23, [R17+0x4] ;  /* 0x0000040011177984 */ /* 0x000e220000000800 */
[----:B------:R-:W-:Y:S03]  /*1230*/  BSSY.RECONVERGENT B0, `(.L_x_41) ;  /* 0x0000011000007945 */ /* 0x000fe60003800200 */
[----:B------:R-:W1:Y:S01]  /*1240*/  LDS R22, [R16+0x4] ;  /* 0x0000040010167984 */ /* 0x000e620000000800 */
        /* <DEDUP_REMOVED lines=11> */
.L_x_42:
[----:B------:R-:W-:Y:S01]  /*1300*/  FMUL.FTZ R24, R2, R19 ;  /* 0x0000001302187220 */ /* 0x000fe20000410000 */
[----:B------:R-:W-:-:S03]  /*1310*/  FMUL.FTZ R0, R19, 0.5 ;  /* 0x3f00000013007820 */ /* 0x000fc60000410000 */
[----:B------:R-:W-:-:S04]  /*1320*/  FFMA R19, -R24, R24, R2 ;  /* 0x0000001818137223 */ /* 0x000fc80000000102 */
[----:B------:R-:W-:-:S07]  /*1330*/  FFMA R24, R19, R0, R24 ;  /* 0x0000000013187223 */ /* 0x000fce0000000018 */
.L_x_43:
[----:B------:R-:W-:Y:S05]  /*1340*/  BSYNC.RECONVERGENT B0 ;  /* 0x0000000000007941 */ /* 0x000fea0003800200 */
.L_x_41:
        /* <DEDUP_REMOVED lines=16> */
.L_x_45:
[----:B------:R-:W-:Y:S05]  /*1450*/  BSYNC.RECONVERGENT B3 ;  /* 0x0000000000037941 */ /* 0x000fea0003800200 */
.L_x_44:
[-C--:B------:R-:W-:Y:S01]  /*1460*/  FFMA R5, R22, R0.reuse, R5 ;  /* 0x0000000016057223 */ /* 0x080fe20000000005 */
[----:B------:R-:W-:-:S07]  /*1470*/  FFMA R6, R23, R0, R6 ;  /* 0x0000000017067223 */ /* 0x000fce0000000006 */
.L_x_40:
[----:B------:R-:W-:Y:S05]  /*1480*/  BSYNC.RECONVERGENT B2 ;  /* 0x0000000000027941 */ /* 0x000fea0003800200 */
.L_x_39:
[----:B------:R-:W-:Y:S01]  /*1490*/  IADD3 R15, PT, PT, R15, 0x2, RZ ;  /* 0x000000020f0f7810 */ /* 0x000fe20007ffe0ff */
[----:B------:R-:W-:Y:S03]  /*14a0*/  BSSY.RECONVERGENT B2, `(.L_x_31) ;  /* 0x0000029000027945 */ /* 0x000fe60003800200 */
[----:B------:R-:W-:-:S04]  /*14b0*/  ISETP.NE.AND P0, PT, R15, R4, PT ;  /* 0x000000040f00720c */ /* 0x000fc80003f05270 */
[----:B------:R-:W-:-:S13]  /*14c0*/  ISETP.EQ.OR P0, PT, R10, 0x2, !P0 ;  /* 0x000000020a00780c */ /* 0x000fda0004702670 */
[----:B------:R-:W-:Y:S05]  /*14d0*/  @P0 BRA `(.L_x_46) ;  /* 0x0000000000940947 */ /* 0x000fea0003800000 */
        /* <DEDUP_REMOVED lines=14> */
.L_x_48:
[----:B------:R-:W-:Y:S01]  /*15c0*/  FMUL.FTZ R24, R2, R19 ;  /* 0x0000001302187220 */ /* 0x000fe20000410000 */
[----:B------:R-:W-:-:S03]  /*15d0*/  FMUL.FTZ R0, R19, 0.5 ;  /* 0x3f00000013007820 */ /* 0x000fc60000410000 */
[----:B------:R-:W-:-:S04]  /*15e0*/  FFMA R17, -R24, R24, R2 ;  /* 0x0000001818117223 */ /* 0x000fc80000000102 */
[----:B------:R-:W-:-:S07]  /*15f0*/  FFMA R24, R17, R0, R24 ;  /* 0x0000000011187223 */ /* 0x000fce0000000018 */
.L_x_49:
[----:B------:R-:W-:Y:S05]  /*1600*/  BSYNC.RECONVERGENT B0 ;  /* 0x0000000000007941 */ /* 0x000fea0003800200 */
.L_x_47:
        /* <DEDUP_REMOVED lines=15> */
.L_x_51:
[----:B------:R-:W-:Y:S05]  /*1700*/  BSYNC.RECONVERGENT B3 ;  /* 0x0000000000037941 */ /* 0x000fea0003800200 */
.L_x_50:
[-C--:B------:R-:W-:Y:S01]  /*1710*/  FFMA R5, R22, R0.reuse, R5 ;  /* 0x0000000016057223 */ /* 0x080fe20000000005 */
[----:B------:R-:W-:-:S07]  /*1720*/  FFMA R6, R15, R0, R6 ;  /* 0x000000000f067223 */ /* 0x000fce0000000006 */
.L_x_46:
[----:B------:R-:W-:Y:S05]  /*1730*/  BSYNC.RECONVERGENT B2 ;  /* 0x0000000000027941 */ /* 0x000fea0003800200 */
.L_x_31:
[----:B------:R-:W-:Y:S06]  /*1740*/  BAR.SYNC.DEFER_BLOCKING 0x0 ;  /* 0x0000000000007b1d */ /* 0x000fec0000010000 */
[----:B------:R-:W-:Y:S05]  /*1750*/  BRA.U UP0, `(.L_x_52) ;  /* 0xffffffe900ac7547 */ /* 0x000fea000b83ffff */
.L_x_0:
[----:B------:R-:W1:Y:S08]  /*1760*/  LDC.64 R2, c[0x0][0x390] ;  /* 0x0000e400ff027b82 */ /* 0x000e700000000a00 */
[----:B-----5:R-:W2:Y:S01]  /*1770*/  LDC.64 R8, c[0x0][0x398] ;  /* 0x0000e600ff087b82 */ /* 0x020ea20000000a00 */
[----:B-1----:R-:W-:-:S05]  /*1780*/  IMAD.WIDE R2, R4, 0x4, R2 ;  /* 0x0000000404027825 */ /* 0x002fca00078e0202 */
[----:B------:R-:W-:Y:S01]  /*1790*/  STG.E desc[UR10][R2.64], R5 ;  /* 0x0000000502007986 */ /* 0x000fe2000c10190a */
[----:B--2---:R-:W-:-:S05]  /*17a0*/  IMAD.WIDE R8, R4, 0x4, R8 ;  /* 0x0000000404087825 */ /* 0x004fca00078e0208 */
[----:B------:R-:W-:Y:S01]  /*17b0*/  STG.E desc[UR10][R8.64], R6 ;  /* 0x0000000608007986 */ /* 0x000fe2000c10190a */
[----:B------:R-:W-:Y:S05]  /*17c0*/  EXIT ;  /* 0x000000000000794d */ /* 0x000fea0003800000 */
        .weak           $__internal_0_$__cuda_sm20_sqrt_rn_f32_slowpath
        .type           $__internal_0_$__cuda_sm20_sqrt_rn_f32_slowpath,@function
        .size           $__internal_0_$__cuda_sm20_sqrt_rn_f32_slowpath,($__internal_1_$__cuda_sm3x_div_rn_noftz_f32_slowpath - $__internal_0_$__cuda_sm20_sqrt_rn_f32_slowpath)
$__internal_0_$__cuda_sm20_sqrt_rn_f32_slowpath:
[----:B------:R-:W-:-:S13]  /*17d0*/  LOP3.LUT P0, RZ, R2, 0x7fffffff, RZ, 0xc0, !PT ;  /* 0x7fffffff02ff7812 */ /* 0x000fda000780c0ff */
[----:B------:R-:W-:Y:S01]  /*17e0*/  @!P0 MOV R24, R2 ;  /* 0x0000000200188202 */ /* 0x000fe20000000f00 */
[----:B------:R-:W-:Y:S06]  /*17f0*/  @!P0 BRA `(.L_x_53) ;  /* 0x0000000000408947 */ /* 0x000fec0003800000 */
[----:B------:R-:W-:-:S13]  /*1800*/  FSETP.GEU.FTZ.AND P0, PT, R2, RZ, PT ;  /* 0x000000ff0200720b */ /* 0x000fda0003f1e000 */
[----:B------:R-:W-:Y:S01]  /*1810*/  @!P0 MOV R24, 0x7fffffff ;  /* 0x7fffffff00188802 */ /* 0x000fe20000000f00 */
[----:B------:R-:W-:Y:S06]  /*1820*/  @!P0 BRA `(.L_x_53) ;  /* 0x0000000000348947 */ /* 0x000fec0003800000 */
[----:B------:R-:W-:-:S13]  /*1830*/  FSETP.GTU.FTZ.AND P0, PT, |R2|, +INF , PT ;  /* 0x7f8000000200780b */ /* 0x000fda0003f1c200 */
[----:B------:R-:W-:Y:S01]  /*1840*/  @P0 FADD.FTZ R24, R2, 1 ;  /* 0x3f80000002180421 */ /* 0x000fe20000010000 */
[----:B------:R-:W-:Y:S06]  /*1850*/  @P0 BRA `(.L_x_53) ;  /* 0x0000000000280947 */ /* 0x000fec0003800000 */
[----:B------:R-:W-:-:S13]  /*1860*/  FSETP.NEU.FTZ.AND P0, PT, |R2|, +INF , PT ;  /* 0x7f8000000200780b */ /* 0x000fda0003f1d200 */
[----:B------:R-:W-:Y:S01]  /*1870*/  @P0 FFMA R21, R2, 1.84467440737095516160e+19, RZ ;  /* 0x5f80000002150823 */ /* 0x000fe200000000ff */
[----:B------:R-:W-:-:S03]  /*1880*/  @!P0 MOV R24, R2 ;  /* 0x0000000200188202 */ /* 0x000fc60000000f00 */
[----:B------:R-:W0:Y:S02]  /*1890*/  @P0 MUFU.RSQ R18, R21 ;  /* 0x0000001500120308 */ /* 0x000e240000001400 */
[----:B0-----:R-:W-:Y:S01]  /*18a0*/  @P0 FMUL.FTZ R20, R21, R18 ;  /* 0x0000001215140220 */ /* 0x001fe20000410000 */
[----:B------:R-:W-:-:S03]  /*18b0*/  @P0 FMUL.FTZ R18, R18, 0.5 ;  /* 0x3f00000012120820 */ /* 0x000fc60000410000 */
[----:B------:R-:W-:-:S04]  /*18c0*/  @P0 FADD.FTZ R19, -R20, -RZ ;  /* 0x800000ff14130221 */ /* 0x000fc80000010100 */
[----:B------:R-:W-:-:S04]  /*18d0*/  @P0 FFMA R19, R20, R19, R21 ;  /* 0x0000001314130223 */ /* 0x000fc80000000015 */
[----:B------:R-:W-:-:S04]  /*18e0*/  @P0 FFMA R18, R19, R18, R20 ;  /* 0x0000001213120223 */ /* 0x000fc80000000014 */
[----:B------:R-:W-:-:S07]  /*18f0*/  @P0 FMUL.FTZ R24, R18, 2.3283064365386962891e-10 ;  /* 0x2f80000012180820 */ /* 0x000fce0000410000 */
.L_x_53:
[----:B------:R-:W-:Y:S01]  /*1900*/  HFMA2 R19, -RZ, RZ, 0, 0 ;  /* 0x00000000ff137431 */ /* 0x000fe200000001ff */
[----:B------:R-:W-:-:S04]  /*1910*/  MOV R18, R0 ;  /* 0x0000000000127202 */ /* 0x000fc80000000f00 */
[----:B------:R-:W-:Y:S05]  /*1920*/  RET.REL.NODEC R18 `(_Z19Acceleration_SharedPfS_S_S_iii) ;  /* 0xffffffe412b47950 */ /* 0x000fea0003c3ffff */
        .weak           $__internal_1_$__cuda_sm3x_div_rn_noftz_f32_slowpath
        .type           $__internal_1_$__cuda_sm3x_div_rn_noftz_f32_slowpath,@function
        .size           $__internal_1_$__cuda_sm3x_div_rn_noftz_f32_slowpath,(.L_x_120 - $__internal_1_$__cuda_sm3x_div_rn_noftz_f32_slowpath)
$__internal_1_$__cuda_sm3x_div_rn_noftz_f32_slowpath:
[----:B------:R-:W-:Y:S01]  /*1930*/  SHF.R.U32.HI R21, RZ, 0x17, R19 ;  /* 0x00000017ff157819 */ /* 0x000fe20000011613 */
[----:B------:R-:W-:Y:S01]  /*1940*/  BSSY.RECONVERGENT B0, `(.L_x_54) ;  /* 0x0000064000007945 */ /* 0x000fe20003800200 */
[----:B------:R-:W-:Y:S02]  /*1950*/  SHF.R.U32.HI R18, RZ, 0x17, R14 ;  /* 0x00000017ff127819 */ /* 0x000fe4000001160e */
[----:B------:R-:W-:Y:S02]  /*1960*/  LOP3.LUT R21, R21, 0xff, RZ, 0xc0, !PT ;  /* 0x000000ff15157812 */ /* 0x000fe400078ec0ff */
[----:B------:R-:W-:Y:S02]  /*1970*/  LOP3.LUT R18, R18, 0xff, RZ, 0xc0, !PT ;  /* 0x000000ff12127812 */ /* 0x000fe400078ec0ff */
[----:B------:R-:W-:Y:S02]  /*1980*/  IADD3 R0, PT, PT, R21, -0x1, RZ ;  /* 0xffffffff15007810 */ /* 0x000fe40007ffe0ff */
[----:B------:R-:W-:-:S02]  /*1990*/  IADD3 R24, PT, PT, R18, -0x1, RZ ;  /* 0xffffffff12187810 */ /* 0x000fc40007ffe0ff */
[----:B------:R-:W-:Y:S02]  /*19a0*/  ISETP.GT.U32.AND P0, PT, R0, 0xfd, PT ;  /* 0x000000fd0000780c */ /* 0x000fe40003f04070 */
[----:B------:R-:W-:Y:S02]  /*19b0*/  MOV R27, 0x41200000 ;  /* 0x41200000001b7802 */ /* 0x000fe40000000f00 */
[----:B------:R-:W-:-:S13]  /*19c0*/  ISETP.GT.U32.OR P0, PT, R24, 0xfd, P0 ;  /* 0x000000fd1800780c */ /* 0x000fda0000704470 */
[----:B------:R-:W-:Y:S01]  /*19d0*/  @!P0 MOV R20, RZ ;  /* 0x000000ff00148202 */ /* 0x000fe20000000f00 */
[----:B------:R-:W-:Y:S06]  /*19e0*/  @!P0 BRA `(.L_x_55) ;  /* 0x0000000000608947 */ /* 0x000fec0003800000 */
[----:B------:R-:W-:Y:S01]  /*19f0*/  HFMA2 R26, -RZ, RZ, 2.5625, 0 ;  /* 0x41200000ff1a7431 */ /* 0x000fe200000001ff */
[----:B------:R-:W-:-:S04]  /*1a00*/  FSETP.GTU.FTZ.AND P1, PT, |R19|, +INF , PT ;  /* 0x7f8000001300780b */ /* 0x000fc80003f3c200 */
[----:B------:R-:W-:-:S04]  /*1a10*/  FSETP.GTU.FTZ.AND P0, PT, |R26|, +INF , PT ;  /* 0x7f8000001a00780b */ /* 0x000fc80003f1c200 */
[----:B------:R-:W-:-:S13]  /*1a20*/  PLOP3.LUT P0, PT, P0, P1, PT, 0xf8, 0x8f ;  /* 0x00000000008f781c */ /* 0x000fda0000703f70 */
[----:B------:R-:W-:Y:S05]  /*1a30*/  @P0 BRA `(.L_x_56) ;  /* 0x00000004004c0947 */ /* 0x000fea0003800000 */
[----:B------:R-:W-:-:S13]  /*1a40*/  LOP3.LUT P0, RZ, R19, 0x7fffffff, R27, 0xc8, !PT ;  /* 0x7fffffff13ff7812 */ /* 0x000fda000780c81b */
[----:B------:R-:W-:Y:S05]  /*1a50*/  @!P0 BRA `(.L_x_57) ;  /* 0x00000004003c8947 */ /* 0x000fea0003800000 */
[C---:B------:R-:W-:Y:S02]  /*1a60*/  FSETP.NEU.FTZ.AND P3, PT, |R26|.reuse, +INF , PT ;  /* 0x7f8000001a00780b */ /* 0x040fe40003f7d200 */
[----:B------:R-:W-:Y:S02]  /*1a70*/  FSETP.NEU.FTZ.AND P1, PT, |R19|, +INF , PT ;  /* 0x7f8000001300780b */ /* 0x000fe40003f3d200 */
[----:B------:R-:W-:-:S11]  /*1a80*/  FSETP.NEU.FTZ.AND P0, PT, |R26|, +INF , PT ;  /* 0x7f8000001a00780b */ /* 0x000fd60003f1d200 */
[----:B------:R-:W-:Y:S05]  /*1a90*/  @!P1 BRA !P3, `(.L_x_57) ;  /* 0x00000004002c9947 */ /* 0x000fea0005800000 */
[----:B------:R-:W-:-:S04]  /*1aa0*/  LOP3.LUT P3, RZ, R27, 0x7fffffff, RZ, 0xc0, !PT ;  /* 0x7fffffff1bff7812 */ /* 0x000fc8000786c0ff */
[----:B------:R-:W-:-:S13]  /*1ab0*/  PLOP3.LUT P1, PT, P1, P3, PT, 0x2f, 0xf2 ;  /* 0x0000000000f2781c */ /* 0x000fda0000f26577 */
[----:B------:R-:W-:Y:S05]  /*1ac0*/  @P1 BRA `(.L_x_58) ;  /* 0x0000000400181947 */ /* 0x000fea0003800000 */
[----:B------:R-:W-:-:S04]  /*1ad0*/  LOP3.LUT P1, RZ, R19, 0x7fffffff, RZ, 0xc0, !PT ;  /* 0x7fffffff13ff7812 */ /* 0x000fc8000782c0ff */
[----:B------:R-:W-:-:S13]  /*1ae0*/  PLOP3.LUT P0, PT, P0, P1, PT, 0x2f, 0xf2 ;  /* 0x0000000000f2781c */ /* 0x000fda0000702577 */
[----:B------:R-:W-:Y:S05]  /*1af0*/  @P0 BRA `(.L_x_59) ;  /* 0x0000000400000947 */ /* 0x000fea0003800000 */
[----:B------:R-:W-:Y:S02]  /*1b00*/  ISETP.GE.AND P0, PT, R24, RZ, PT ;  /* 0x000000ff1800720c */ /* 0x000fe40003f06270 */
[----:B------:R-:W-:-:S11]  /*1b10*/  ISETP.GE.AND P1, PT, R0, RZ, PT ;  /* 0x000000ff0000720c */ /* 0x000fd60003f26270 */
[----:B------:R-:W-:Y:S01]  /*1b20*/  @P0 MOV R20, RZ ;  /* 0x000000ff00140202 */ /* 0x000fe20000000f00 */
[----:B------:R-:W-:Y:S01]  /*1b30*/  @!P0 FFMA R27, R26, 1.84467440737095516160e+19, RZ ;  /* 0x5f8000001a1b8823 */ /* 0x000fe200000000ff */
[----:B------:R-:W-:Y:S01]  /*1b40*/  @!P0 MOV R20, 0xffffffc0 ;  /* 0xffffffc000148802 */ /* 0x000fe20000000f00 */
[----:B------:R-:W-:-:S03]  /*1b50*/  @!P1 FFMA R19, R19, 1.84467440737095516160e+19, RZ ;  /* 0x5f80000013139823 */ /* 0x000fc600000000ff */
[----:B------:R-:W-:-:S07]  /*1b60*/  @!P1 IADD3 R20, PT, PT, R20, 0x40, RZ ;  /* 0x0000004014149810 */ /* 0x000fce0007ffe0ff */
.L_x_55:
[----:B------:R-:W-:Y:S01]  /*1b70*/  LEA R28, R21, 0xc0800000, 0x17 ;  /* 0xc0800000151c7811 */ /* 0x000fe200078eb8ff */
[----:B------:R-:W-:Y:S01]  /*1b80*/  BSSY.RECONVERGENT B1, `(.L_x_60) ;  /* 0x0000036000017945 */ /* 0x000fe20003800200 */
[----:B------:R-:W-:Y:S02]  /*1b90*/  IADD3 R18, PT, PT, R18, -0x7f, RZ ;  /* 0xffffff8112127810 */ /* 0x000fe40007ffe0ff */
[----:B------:R-:W-:Y:S02]  /*1ba0*/  IADD3 R28, PT, PT, -R28, R19, RZ ;  /* 0x000000131c1c7210 */ /* 0x000fe40007ffe1ff */
[C---:B------:R-:W-:Y:S01]  /*1bb0*/  IADD3 R21, PT, PT, R18.reuse, 0x7f, -R21 ;  /* 0x0000007f12157810 */ /* 0x040fe20007ffe815 */
[----:B------:R-:W-:Y:S01]  /*1bc0*/  IMAD R0, R18, -0x800000, R27 ;  /* 0xff80000012007824 */ /* 0x000fe200078e021b */
[----:B------:R-:W0:Y:S01]  /*1bd0*/  MUFU.RCP R24, R28 ;  /* 0x0000001c00187308 */ /* 0x000e220000001000 */
[----:B------:R-:W-:Y:S01]  /*1be0*/  FADD.FTZ R19, -R28, -RZ ;  /* 0x800000ff1c137221 */ /* 0x000fe20000010100 */
[----:B------:R-:W-:-:S03]  /*1bf0*/  IADD3 R21, PT, PT, R21, R20, RZ ;  /* 0x0000001415157210 */ /* 0x000fc60007ffe0ff */
[----:B0-----:R-:W-:-:S04]  /*1c00*/  FFMA R25, R24, R19, 1 ;  /* 0x3f80000018197423 */ /* 0x001fc80000000013 */
[----:B------:R-:W-:-:S04]  /*1c10*/  FFMA R25, R24, R25, R24 ;  /* 0x0000001918197223 */ /* 0x000fc80000000018 */
[----:B------:R-:W-:-:S04]  /*1c20*/  FFMA R24, R0, R25, RZ ;  /* 0x0000001900187223 */ /* 0x000fc800000000ff */
[----:B------:R-:W-:-:S04]  /*1c30*/  FFMA R26, R19, R24, R0 ;  /* 0x00000018131a7223 */ /* 0x000fc80000000000 */
[----:B------:R-:W-:-:S04]  /*1c40*/  FFMA R26, R25, R26, R24 ;  /* 0x0000001a191a7223 */ /* 0x000fc80000000018 */
[----:B------:R-:W-:-:S04]  /*1c50*/  FFMA R19, R19, R26, R0 ;  /* 0x0000001a13137223 */ /* 0x000fc80000000000 */
[----:B------:R-:W-:-:S05]  /*1c60*/  FFMA R0, R25, R19, R26 ;  /* 0x0000001319007223 */ /* 0x000fca000000001a */
[----:B------:R-:W-:-:S04]  /*1c70*/  SHF.R.U32.HI R18, RZ, 0x17, R0 ;  /* 0x00000017ff127819 */ /* 0x000fc80000011600 */
[----:B------:R-:W-:-:S04]  /*1c80*/  LOP3.LUT R18, R18, 0xff, RZ, 0xc0, !PT ;  /* 0x000000ff12127812 */ /* 0x000fc800078ec0ff */
[----:B------:R-:W-:-:S04]  /*1c90*/  IADD3 R18, PT, PT, R18, R21, RZ ;  /* 0x0000001512127210 */ /* 0x000fc80007ffe0ff */
[----:B------:R-:W-:-:S04]  /*1ca0*/  IADD3 R20, PT, PT, R18, -0x1, RZ ;  /* 0xffffffff12147810 */ /* 0x000fc80007ffe0ff */
[----:B------:R-:W-:-:S13]  /*1cb0*/  ISETP.GE.U32.AND P0, PT, R20, 0xfe, PT ;  /* 0x000000fe1400780c */ /* 0x000fda0003f06070 */
[----:B------:R-:W-:Y:S05]  /*1cc0*/  @!P0 BRA `(.L_x_61) ;  /* 0x0000000000808947 */ /* 0x000fea0003800000 */
[----:B------:R-:W-:-:S13]  /*1cd0*/  ISETP.GT.AND P0, PT, R18, 0xfe, PT ;  /* 0x000000fe1200780c */ /* 0x000fda0003f04270 */
[----:B------:R-:W-:Y:S05]  /*1ce0*/  @P0 BRA `(.L_x_62) ;  /* 0x00000000006c0947 */ /* 0x000fea0003800000 */
[----:B------:R-:W-:-:S13]  /*1cf0*/  ISETP.GE.AND P0, PT, R18, 0x1, PT ;  /* 0x000000011200780c */ /* 0x000fda0003f06270 */
[----:B------:R-:W-:Y:S05]  /*1d00*/  @P0 BRA `(.L_x_63) ;  /* 0x0000000000740947 */ /* 0x000fea0003800000 */
[----:B------:R-:W-:Y:S02]  /*1d10*/  ISETP.GE.AND P0, PT, R18, -0x18, PT ;  /* 0xffffffe81200780c */ /* 0x000fe40003f06270 */
[----:B------:R-:W-:-:S11]  /*1d20*/  LOP3.LUT R0, R0, 0x80000000, RZ, 0xc0, !PT ;  /* 0x8000000000007812 */ /* 0x000fd600078ec0ff */
[----:B------:R-:W-:Y:S05]  /*1d30*/  @!P0 BRA `(.L_x_63) ;  /* 0x0000000000688947 */ /* 0x000fea0003800000 */
[CCC-:B------:R-:W-:Y:S01]  /*1d40*/  FFMA.RZ R20, R25.reuse, R19.reuse, R26.reuse ;  /* 0x0000001319147223 */ /* 0x1c0fe2000000c01a */
[CCC-:B------:R-:W-:Y:S01]  /*1d50*/  FFMA.RP R21, R25.reuse, R19.reuse, R26.reuse ;  /* 0x0000001319157223 */ /* 0x1c0fe2000000801a */
[----:B------:R-:W-:Y:S01]  /*1d60*/  FFMA.RM R26, R25, R19, R26 ;  /* 0x00000013191a7223 */ /* 0x000fe2000000401a */
[----:B------:R-:W-:Y:S02]  /*1d70*/  IADD3 R19, PT, PT, R18, 0x20, RZ ;  /* 0x0000002012137810 */ /* 0x000fe40007ffe0ff */
[----:B------:R-:W-:Y:S02]  /*1d80*/  LOP3.LUT R20, R20, 0x7fffff, RZ, 0xc0, !PT ;  /* 0x007fffff14147812 */ /* 0x000fe400078ec0ff */
[----:B------:R-:W-:Y:S02]  /*1d90*/  ISETP.NE.AND P3, PT, R18, RZ, PT ;  /* 0x000000ff1200720c */ /* 0x000fe40003f65270 */
[----:B------:R-:W-:Y:S02]  /*1da0*/  LOP3.LUT R20, R20, 0x800000, RZ, 0xfc, !PT ;  /* 0x0080000014147812 */ /* 0x000fe400078efcff */
[----:B------:R-:W-:-:S02]  /*1db0*/  ISETP.NE.AND P1, PT, R18, RZ, PT ;  /* 0x000000ff1200720c */ /* 0x000fc40003f25270 */
[----:B------:R-:W-:Y:S02]  /*1dc0*/  IADD3 R18, PT, PT, -R18, RZ, RZ ;  /* 0x000000ff12127210 */ /* 0x000fe40007ffe1ff */
[----:B------:R-:W-:Y:S02]  /*1dd0*/  SHF.L.U32 R19, R20, R19, RZ ;  /* 0x0000001314137219 */ /* 0x000fe400000006ff */
[----:B------:R-:W-:Y:S02]  /*1de0*/  FSETP.NEU.FTZ.AND P0, PT, R21, R26, PT ;  /* 0x0000001a1500720b */ /* 0x000fe40003f1d000 */
[----:B------:R-:W-:Y:S02]  /*1df0*/  SEL R21, R18, RZ, P3 ;  /* 0x000000ff12157207 */ /* 0x000fe40001800000 */
[----:B------:R-:W-:Y:S02]  /*1e00*/  ISETP.NE.AND P1, PT, R19, RZ, P1 ;  /* 0x000000ff1300720c */ /* 0x000fe40000f25270 */
[----:B------:R-:W-:-:S02]  /*1e10*/  SHF.R.U32.HI R21, RZ, R21, R20 ;  /* 0x00000015ff157219 */ /* 0x000fc40000011614 */
[----:B------:R-:W-:Y:S02]  /*1e20*/  PLOP3.LUT P0, PT, P0, P1, PT, 0xf8, 0x8f ;  /* 0x00000000008f781c */ /* 0x000fe40000703f70 */
[----:B------:R-:W-:Y:S02]  /*1e30*/  SHF.R.U32.HI R19, RZ, 0x1, R21 ;  /* 0x00000001ff137819 */ /* 0x000fe40000011615 */
[----:B------:R-:W-:-:S04]  /*1e40*/  SEL R18, RZ, 0x1, !P0 ;  /* 0x00000001ff127807 */ /* 0x000fc80004000000 */
[----:B------:R-:W-:-:S04]  /*1e50*/  LOP3.LUT R18, R18, 0x1, R19, 0xf8, !PT ;  /* 0x0000000112127812 */ /* 0x000fc800078ef813 */
[----:B------:R-:W-:-:S04]  /*1e60*/  LOP3.LUT R18, R18, R21, RZ, 0xc0, !PT ;  /* 0x0000001512127212 */ /* 0x000fc800078ec0ff */
[----:B------:R-:W-:-:S04]  /*1e70*/  IADD3 R19, PT, PT, R19, R18, RZ ;  /* 0x0000001213137210 */ /* 0x000fc80007ffe0ff */
[----:B------:R-:W-:Y:S01]  /*1e80*/  LOP3.LUT R0, R19, R0, RZ, 0xfc, !PT ;  /* 0x0000000013007212 */ /* 0x000fe200078efcff */
[----:B------:R-:W-:Y:S06]  /*1e90*/  BRA `(.L_x_63) ;  /* 0x0000000000107947 */ /* 0x000fec0003800000 */
.L_x_62:
[----:B------:R-:W-:-:S04]  /*1ea0*/  LOP3.LUT R0, R0, 0x80000000, RZ, 0xc0, !PT ;  /* 0x8000000000007812 */ /* 0x000fc800078ec0ff */
[----:B------:R-:W-:Y:S01]  /*1eb0*/  LOP3.LUT R0, R0, 0x7f800000, RZ, 0xfc, !PT ;  /* 0x7f80000000007812 */ /* 0x000fe200078efcff */
[----:B------:R-:W-:Y:S06]  /*1ec0*/  BRA `(.L_x_63) ;  /* 0x0000000000047947 */ /* 0x000fec0003800000 */
.L_x_61:
[----:B------:R-:W-:-:S07]  /*1ed0*/  LEA R0, R21, R0, 0x17 ;  /* 0x0000000015007211 */ /* 0x000fce00078eb8ff */
.L_x_63:
[----:B------:R-:W-:Y:S05]  /*1ee0*/  BSYNC.RECONVERGENT B1 ;  /* 0x0000000000017941 */ /* 0x000fea0003800200 */
.L_x_60:
[----:B------:R-:W-:Y:S05]  /*1ef0*/  BRA `(.L_x_64) ;  /* 0x0000000000207947 */ /* 0x000fea0003800000 */
.L_x_59:
[----:B------:R-:W-:-:S04]  /*1f00*/  LOP3.LUT R19, R19, 0x80000000, R27, 0x48, !PT ;  /* 0x8000000013137812 */ /* 0x000fc800078e481b */
[----:B------:R-:W-:Y:S01]  /*1f10*/  LOP3.LUT R0, R19, 0x7f800000, RZ, 0xfc, !PT ;  /* 0x7f80000013007812 */ /* 0x000fe200078efcff */
[----:B------:R-:W-:Y:S06]  /*1f20*/  BRA `(.L_x_64) ;  /* 0x0000000000147947 */ /* 0x000fec0003800000 */
.L_x_58:
[----:B------:R-:W-:Y:S01]  /*1f30*/  LOP3.LUT R0, R19, 0x80000000, R27, 0x48, !PT ;  /* 0x8000000013007812 */ /* 0x000fe200078e481b */
[----:B------:R-:W-:Y:S06]  /*1f40*/  BRA `(.L_x_64) ;  /* 0x00000000000c7947 */ /* 0x000fec0003800000 */
.L_x_57:
[----:B------:R-:W0:Y:S01]  /*1f50*/  MUFU.RSQ R0, -QNAN ;  /* 0xffc0000000007908 */ /* 0x000e220000001400 */
[----:B------:R-:W-:Y:S05]  /*1f60*/  BRA `(.L_x_64) ;  /* 0x0000000000047947 */ /* 0x000fea0003800000 */
.L_x_56:
[----:B------:R-:W-:-:S07]  /*1f70*/  FADD.FTZ R0, R26, R19 ;  /* 0x000000131a007221 */ /* 0x000fce0000010000 */
.L_x_64:
[----:B------:R-:W-:Y:S05]  /*1f80*/  BSYNC.RECONVERGENT B0 ;  /* 0x0000000000007941 */ /* 0x000fea0003800200 */
.L_x_54:
[----:B------:R-:W-:Y:S01]  /*1f90*/  HFMA2 R19, -RZ, RZ, 0, 0 ;  /* 0x00000000ff137431 */ /* 0x000fe200000001ff */
[----:B------:R-:W-:-:S04]  /*1fa0*/  MOV R18, R2 ;  /* 0x0000000200127202 */ /* 0x000fc80000000f00 */
[----:B0-----:R-:W-:Y:S05]  /*1fb0*/  RET.REL.NODEC R18 `(_Z19Acceleration_SharedPfS_S_S_iii) ;  /* 0xffffffe012107950 */ /* 0x001fea0003c3ffff */
.L_x_65:
[----:B------:R-:W-:-:S00]  /*1fc0*/  BRA `(.L_x_65) ;  /* 0xfffffffc00fc7947 */ /* 0x000fc0000383ffff */
[----:B------:R-:W-:-:S00]  /*1fd0*/  NOP ;  /* 0x0000000000007918 */ /* 0x000fc00000000000 */
        /* <DEDUP_REMOVED lines=10> */
.L_x_120:


//--------------------- .text._Z12Position_GPUPfS_S_S_S_S_fii --------------------------
	.section	.text._Z12Position_GPUPfS_S_S_S_S_fii,"ax",@progbits
	.align	128
        .global         _Z12Position_GPUPfS_S_S_S_S_fii
        .type           _Z12Position_GPUPfS_S_S_S_S_fii,@function
        .size           _Z12Position_GPUPfS_S_S_S_S_fii,(.L_x_124 - _Z12Position_GPUPfS_S_S_S_S_fii)
        .other          _Z12Position_GPUPfS_S_S_S_S_fii,@"STO_CUDA_ENTRY STV_DEFAULT"
_Z12Position_GPUPfS_S_S_S_S_fii:
.text._Z12Position_GPUPfS_S_S_S_S_fii:
[----:B------:R-:W-:Y:S01]  /*0000*/  LDC R1, c[0x0][0x37c] ;  /* 0x0000df00ff017b82 */ /* 0x000fe20000000800 */
[----:B------:R-:W0:Y:S07]  /*0010*/  S2R R9, SR_TID.X ;  /* 0x0000000000097919 */ /* 0x000e2e0000002100 */
[----:B------:R-:W0:Y:S01]  /*0020*/  S2UR UR5, SR_CTAID.X ;  /* 0x00000000000579c3 */ /* 0x000e220000002500 */
[----:B------:R-:W1:Y:S01]  /*0030*/  LDCU.64 UR8, c[0x0][0x3b0] ;  /* 0x00007600ff0877ac */ /* 0x000e620008000a00 */
[----:B------:R-:W2:Y:S06]  /*0040*/  LDCU.64 UR6, c[0x0][0x358] ;  /* 0x00006b00ff0677ac */ /* 0x000eac0008000a00 */
[----:B------:R-:W0:Y:S08]  /*0050*/  LDC R6, c[0x0][0x360] ;  /* 0x0000d800ff067b82 */ /* 0x000e300000000800 */
[----:B------:R-:W3:Y:S01]  /*0060*/  LDC R0, c[0x0][0x3b8] ;  /* 0x0000ee00ff007b82 */ /* 0x000ee20000000800 */
[----:B-1----:R-:W-:-:S07]  /*0070*/  UIADD3 UR4, UPT, UPT, UR9, -0x1, URZ ;  /* 0xffffffff09047890 */ /* 0x002fce000fffe0ff */
[----:B------:R-:W1:Y:S08]  /*0080*/  LDC.64 R2, c[0x0][0x3a0] ;  /* 0x0000e800ff027b82 */ /* 0x000e700000000a00 */
[----:B------:R-:W4:Y:S01]  /*0090*/  LDC.64 R4, c[0x0][0x390] ;  /* 0x0000e400ff047b82 */ /* 0x000f220000000a00 */
[----:B0-----:R-:W-:-:S07]  /*00a0*/  IMAD R9, R6, UR5, R9 ;  /* 0x0000000506097c24 */ /* 0x001fce000f8e0209 */
[----:B------:R-:W0:Y:S01]  /*00b0*/  LDC.64 R16, c[0x0][0x380] ;  /* 0x0000e000ff107b82 */ /* 0x000e220000000a00 */
[----:B---3--:R-:W-:Y:S02]  /*00c0*/  IMAD R15, R0, UR4, R9 ;  /* 0x00000004000f7c24 */ /* 0x008fe4000f8e0209 */
[----:B-1----:R-:W-:-:S05]  /*00d0*/  IMAD.WIDE R2, R9, 0x4, R2 ;  /* 0x0000000409027825 */ /* 0x002fca00078e0202 */
[----:B------:R-:W1:Y:S01]  /*00e0*/  LDC.64 R12, c[0x0][0x3a8] ;  /* 0x0000ea00ff0c7b82 */ /* 0x000e620000000a00 */
[----:B--2---:R-:W2:Y:S01]  /*00f0*/  LDG.E R14, desc[UR6][R2.64] ;  /* 0x00000006020e7981 */ /* 0x004ea2000c1e1900 */
[----:B----4-:R-:W-:-:S06]  /*0100*/  IMAD.WIDE R4, R9, 0x4, R4 ;  /* 0x0000000409047825 */ /* 0x010fcc00078e0204 */
[----:B------:R-:W3:Y:S01]  /*0110*/  LDC.64 R10, c[0x0][0x388] ;  /* 0x0000e200ff0a7b82 */ /* 0x000ee20000000a00 */
[----:B------:R-:W4:Y:S01]  /*0120*/  LDG.E R19, desc[UR6][R4.64] ;  /* 0x0000000604137981 */ /* 0x000f22000c1e1900 */
[----:B0-----:R-:W-:-:S06]  /*0130*/  IMAD.WIDE R16, R15, 0x4, R16 ;  /* 0x000000040f107825 */ /* 0x001fcc00078e0210 */
[----:B------:R-:W0:Y:S01]  /*0140*/  LDC.64 R6, c[0x0][0x398] ;  /* 0x0000e600ff067b82 */ /* 0x000e220000000a00 */
[----:B------:R-:W4:Y:S01]  /*0150*/  LDG.E R8, desc[UR6][R16.64] ;  /* 0x0000000610087981 */ /* 0x000f22000c1e1900 */
[----:B-1----:R-:W-:-:S04]  /*0160*/  IMAD.WIDE R12, R9, 0x4, R12 ;  /* 0x00000004090c7825 */ /* 0x002fc800078e020c */
[----:B---3--:R-:W-:-:S04]  /*0170*/  IMAD.WIDE R10, R15, 0x4, R10 ;  /* 0x000000040f0a7825 */ /* 0x008fc800078e020a */
[----:B0-----:R-:W-:-:S04]  /*0180*/  IMAD.WIDE R6, R9, 0x4, R6 ;  /* 0x0000000409067825 */ /* 0x001fc800078e0206 */
[----:B--2---:R-:W-:Y:S01]  /*0190*/  FMUL R14, R14, UR8 ;  /* 0x000000080e0e7c20 */ /* 0x004fe20008400000 */
[----:B----4-:R-:W-:-:S03]  /*01a0*/  FFMA R8, R19, UR8, R8 ;  /* 0x0000000813087c23 */ /* 0x010fc60008000008 */
[----:B------:R-:W-:-:S04]  /*01b0*/  FMUL R19, R14, UR8 ;  /* 0x000000080e137c20 */ /* 0x000fc80008400000 */
[----:B------:R-:W-:Y:S01]  /*01c0*/  FFMA R21, R19, 0.5, R8 ;  /* 0x3f00000013157823 */ /* 0x000fe20000000008 */
[----:B------:R-:W-:-:S05]  /*01d0*/  IMAD.WIDE R18, R0, 0x4, R16 ;  /* 0x0000000400127825 */ /* 0x000fca00078e0210 */
[----:B------:R-:W-:Y:S04]  /*01e0*/  STG.E desc[UR6][R18.64], R21 ;  /* 0x0000001512007986 */ /* 0x000fe8000c101906 */
[----:B------:R-:W2:Y:S04]  /*01f0*/  LDG.E R14, desc[UR6][R12.64] ;  /* 0x000000060c0e7981 */ /* 0x000ea8000c1e1900 */
[----:B------:R-:W3:Y:S04]  /*0200*/  LDG.E R8, desc[UR6][R10.64] ;  /* 0x000000060a087981 */ /* 0x000ee8000c1e1900 */
[----:B------:R-:W3:Y:S01]  /*0210*/  LDG.E R9, desc[UR6][R6.64] ;  /* 0x0000000606097981 */ /* 0x000ee2000c1e1900 */
[----:B--2---:R-:W-:-:S04]  /*0220*/  FMUL R15, R14, UR8 ;  /* 0x000000080e0f7c20 */ /* 0x004fc80008400000 */
[----:B------:R-:W-:Y:S01]  /*0230*/  FMUL R15, R15, UR8 ;  /* 0x000000080f0f7c20 */ /* 0x000fe20008400000 */
[----:B---3--:R-:W-:Y:S01]  /*0240*/  FFMA R14, R9, UR8, R8 ;  /* 0x00000008090e7c23 */ /* 0x008fe20008000008 */
[----:B------:R-:W-:-:S04]  /*0250*/  IMAD.WIDE R8, R0, 0x4, R10 ;  /* 0x0000000400087825 */ /* 0x000fc800078e020a */
[----:B------:R-:W-:-:S05]  /*0260*/  FFMA R15, R15, 0.5, R14 ;  /* 0x3f0000000f0f7823 */ /* 0x000fca000000000e */
[----:B------:R-:W-:Y:S04]  /*0270*/  STG.E desc[UR6][R8.64], R15 ;  /* 0x0000000f08007986 */ /* 0x000fe8000c101906 */
[----:B------:R-:W2:Y:S04]  /*0280*/  LDG.E R2, desc[UR6][R2.64] ;  /* 0x0000000602027981 */ /* 0x000ea8000c1e1900 */
[----:B------:R-:W2:Y:S02]  /*0290*/  LDG.E R17, desc[UR6][R4.64] ;  /* 0x0000000604117981 */ /* 0x000ea4000c1e1900 */
[----:B--2---:R-:W-:-:S05]  /*02a0*/  FFMA R17, R2, UR8, R17 ;  /* 0x0000000802117c23 */ /* 0x004fca0008000011 */
[----:B------:R-:W-:Y:S04]  /*02b0*/  STG.E desc[UR6][R4.64], R17 ;  /* 0x0000001104007986 */ /* 0x000fe8000c101906 */
[----:B------:R-:W2:Y:S04]  /*02c0*/  LDG.E R12, desc[UR6][R12.64] ;  /* 0x000000060c0c7981 */ /* 0x000ea8000c1e1900 */
[----:B------:R-:W2:Y:S02]  /*02d0*/  LDG.E R11, desc[UR6][R6.64] ;  /* 0x00000006060b7981 */ /* 0x000ea4000c1e1900 */
[----:B--2---:R-:W-:-:S05]  /*02e0*/  FFMA R11, R12, UR8, R11 ;  /* 0x000000080c0b7c23 */ /* 0x004fca000800000b */
[----:B------:R-:W-:Y:S01]  /*02f0*/  STG.E desc[UR6][R6.64], R11 ;  /* 0x0000000b06007986 */ /* 0x000fe2000c101906 */
[----:B------:R-:W-:Y:S05]  /*0300*/  EXIT ;  /* 0x000000000000794d */ /* 0x000fea0003800000 */
.L_x_66:
        /* <DEDUP_REMOVED lines=15> */
.L_x_124:


//--------------------- .text._Z16Acceleration_GPUPfS_S_S_ii --------------------------
	.section	.text._Z16Acceleration_GPUPfS_S_S_ii,"ax",@progbits
	.align	128
        .global         _Z16Acceleration_GPUPfS_S_S_ii
        .type           _Z16Acceleration_GPUPfS_S_S_ii,@function
        .size           _Z16Acceleration_GPUPfS_S_S_ii,(.L_x_122 - _Z16Acceleration_GPUPfS_S_S_ii)
        .other          _Z16Acceleration_GPUPfS_S_S_ii,@"STO_CUDA_ENTRY STV_DEFAULT"
_Z16Acceleration_GPUPfS_S_S_ii:
.text._Z16Acceleration_GPUPfS_S_S_ii:
[----:B------:R-:W-:Y:S01]  /*0000*/  LDC R1, c[0x0][0x37c] ;  /* 0x0000df00ff017b82 */ /* 0x000fe20000000800 */
[----:B------:R-:W0:Y:S07]  /*0010*/  S2R R11, SR_TID.X ;  /* 0x00000000000b7919 */ /* 0x000e2e0000002100 */
[----:B------:R-:W1:Y:S01]  /*0020*/  S2UR UR5, SR_CTAID.X ;  /* 0x00000000000579c3 */ /* 0x000e620000002500 */
[----:B------:R-:W2:Y:S01]  /*0030*/  LDCU.64 UR8, c[0x0][0x3a0] ;  /* 0x00007400ff0877ac */ /* 0x000ea20008000a00 */
[----:B------:R-:W-:Y:S01]  /*0040*/  CS2R R8, SRZ ;  /* 0x0000000000087805 */ /* 0x000fe2000001ff00 */
[----:B------:R-:W1:Y:S01]  /*0050*/  LDCU UR4, c[0x0][0x360] ;  /* 0x00006c00ff0477ac */ /* 0x000e620008000800 */
[----:B------:R-:W3:Y:S01]  /*0060*/  LDCU.64 UR16, c[0x0][0x358] ;  /* 0x00006b00ff1077ac */ /* 0x000ee20008000a00 */
[----:B--2---:R-:W-:-:S02]  /*0070*/  UISETP.GE.AND UP0, UPT, UR9, 0x1, UPT ;  /* 0x000000010900788c */ /* 0x004fc4000bf06270 */
[----:B-1----:R-:W-:-:S06]  /*0080*/  UIMAD UR5, UR5, UR4, URZ ;  /* 0x00000004050572a4 */ /* 0x002fcc000f8e02ff */
[----:B0-----:R-:W-:Y:S01]  /*0090*/  IADD3 R7, PT, PT, R11, UR5, RZ ;  /* 0x000000050b077c10 */ /* 0x001fe2000fffe0ff */
[----:B---3--:R-:W-:Y:S06]  /*00a0*/  BRA.U !UP0, `(.L_x_67) ;  /* 0x00000011089c7547 */ /* 0x008fec000b800000 */
[----:B------:R-:W0:Y:S01]  /*00b0*/  LDC.64 R12, c[0x0][0x380] ;  /* 0x0000e000ff0c7b82 */ /* 0x000e220000000a00 */
[----:B------:R-:W-:Y:S01]  /*00c0*/  UIADD3 UR4, UPT, UPT, UR8, -0x1, URZ ;  /* 0xffffffff08047890 */ /* 0x000fe2000fffe0ff */
[----:B------:R-:W-:Y:S01]  /*00d0*/  HFMA2 R6, -RZ, RZ, 0, 0 ;  /* 0x00000000ff067431 */ /* 0x000fe200000001ff */
[----:B------:R-:W-:Y:S01]  /*00e0*/  UISETP.GE.U32.AND UP0, UPT, UR9, 0x4, UPT ;  /* 0x000000040900788c */ /* 0x000fe2000bf06070 */
[----:B------:R-:W-:Y:S01]  /*00f0*/  CS2R R8, SRZ ;  /* 0x0000000000087805 */ /* 0x000fe2000001ff00 */
[----:B------:R-:W-:Y:S01]  /*0100*/  UIMAD UR8, UR4, UR9, URZ ;  /* 0x00000009040872a4 */ /* 0x000fe2000f8e02ff */
[----:B------:R-:W-:Y:S01]  /*0110*/  IMAD.MOV.U32 R5, RZ, RZ, 0x41200000 ;  /* 0x41200000ff057424 */ /* 0x000fe200078e00ff */
[----:B------:R-:W-:Y:S01]  /*0120*/  ULOP3.LUT UR10, UR9, 0x3, URZ, 0xc0, !UPT ;  /* 0x00000003090a7892 */ /* 0x000fe2000f8ec0ff */
[----:B------:R-:W1:Y:S03]  /*0130*/  LDC.64 R14, c[0x0][0x388] ;  /* 0x0000e200ff0e7b82 */ /* 0x000e660000000a00 */
[----:B------:R-:W-:-:S05]  /*0140*/  IADD3 R3, PT, PT, R7, UR8, RZ ;  /* 0x0000000807037c10 */ /* 0x000fca000fffe0ff */
[----:B0-----:R-:W-:-:S04]  /*0150*/  IMAD.WIDE R12, R3, 0x4, R12 ;  /* 0x00000004030c7825 */ /* 0x001fc800078e020c */
[----:B-1----:R-:W-:Y:S01]  /*0160*/  IMAD.WIDE R14, R3, 0x4, R14 ;  /* 0x00000004030e7825 */ /* 0x002fe200078e020e */
[----:B------:R-:W-:Y:S06]  /*0170*/  BRA.U !UP0, `(.L_x_68) ;  /* 0x0000000d08807547 */ /* 0x000fec000b800000 */
[----:B------:R-:W0:Y:S01]  /*0180*/  LDC.64 R16, c[0x0][0x380] ;  /* 0x0000e000ff107b82 */ /* 0x000e220000000a00 */
[----:B------:R-:W-:Y:S01]  /*0190*/  ULOP3.LUT UR9, UR9, 0x7ffffffc, URZ, 0xc0, !UPT ;  /* 0x7ffffffc09097892 */ /* 0x000fe2000f8ec0ff */
[----:B------:R-:W-:Y:S01]  /*01a0*/  IADD3 R4, PT, PT, -R7, RZ, RZ ;  /* 0x000000ff07047210 */ /* 0x000fe20007ffe1ff */
[----:B------:R-:W-:Y:S01]  /*01b0*/  UMOV UR6, 0xc ;  /* 0x0000000c00067882 */ /* 0x000fe20000000000 */
[----:B------:R-:W-:Y:S01]  /*01c0*/  MOV R8, RZ ;  /* 0x000000ff00087202 */ /* 0x000fe20000000f00 */
[----:B------:R-:W-:Y:S01]  /*01d0*/  UMOV UR7, 0x0 ;  /* 0x0000000000077882 */ /* 0x000fe20000000000 */
[----:B------:R-:W-:Y:S01]  /*01e0*/  MOV R3, UR8 ;  /* 0x0000000800037c02 */ /* 0x000fe20008000f00 */
[----:B------:R-:W-:Y:S01]  /*01f0*/  IMAD.U32 R6, RZ, RZ, UR9 ;  /* 0x00000009ff067e24 */ /* 0x000fe2000f8e00ff */
[----:B------:R-:W1:Y:S01]  /*0200*/  LDC.64 R18, c[0x0][0x388] ;  /* 0x0000e200ff127b82 */ /* 0x000e620000000a00 */
[----:B------:R-:W2:Y:S01]  /*0210*/  LDCU.128 UR12, c[0x0][0x380] ;  /* 0x00007000ff0c77ac */ /* 0x000ea20008000c00 */
[----:B------:R-:W-:Y:S01]  /*0220*/  UIMAD.WIDE UR6, UR8, 0x4, UR6 ;  /* 0x00000004080678a5 */ /* 0x000fe2000f8e0206 */
[----:B------:R-:W-:-:S11]  /*0230*/  UMOV UR4, URZ ;  /* 0x000000ff00047c82 */ /* 0x000fd60008000000 */
.L_x_97:
[----:B------:R-:W-:Y:S01]  /*0240*/  ISETP.NE.AND P0, PT, R4, RZ, PT ;  /* 0x000000ff0400720c */ /* 0x000fe20003f05270 */
[----:B------:R-:W-:-:S12]  /*0250*/  BSSY.RECONVERGENT B0, `(.L_x_69) ;  /* 0x000002c000007945 */ /* 0x000fd80003800200 */
[----:B------:R-:W-:Y:S05]  /*0260*/  @!P0 BRA `(.L_x_70) ;  /* 0x0000000000a88947 */ /* 0x000fea0003800000 */
[C---:B-1----:R-:W-:Y:S01]  /*0270*/  IMAD.WIDE R22, R3.reuse, 0x4, R18 ;  /* 0x0000000403167825 */ /* 0x042fe200078e0212 */
[----:B------:R-:W3:Y:S03]  /*0280*/  LDG.E R27, desc[UR16][R14.64] ;  /* 0x000000100e1b7981 */ /* 0x000ee6000c1e1900 */
[----:B0-----:R-:W-:Y:S01]  /*0290*/  IMAD.WIDE R20, R3, 0x4, R16 ;  /* 0x0000000403147825 */ /* 0x001fe200078e0210 */
[----:B------:R-:W4:Y:S04]  /*02a0*/  LDG.E R25, desc[UR16][R12.64] ;  /* 0x000000100c197981 */ /* 0x000f28000c1e1900 */
[----:B------:R-:W3:Y:S04]  /*02b0*/  LDG.E R22, desc[UR16][R22.64] ;  /* 0x0000001016167981 */ /* 0x000ee8000c1e1900 */
[----:B------:R-:W4:Y:S01]  /*02c0*/  LDG.E R20, desc[UR16][R20.64] ;  /* 0x0000001014147981 */ /* 0x000f22000c1e1900 */
[----:B------:R-:W-:Y:S01]  /*02d0*/  BSSY.RECONVERGENT B1, `(.L_x_71) ;  /* 0x0000011000017945 */ /* 0x000fe20003800200 */
[----:B---3--:R-:W-:Y:S01]  /*02e0*/  FADD R27, R22, -R27 ;  /* 0x8000001b161b7221 */ /* 0x008fe20000000000 */
[----:B----4-:R-:W-:-:S03]  /*02f0*/  FADD R26, R20, -R25 ;  /* 0x80000019141a7221 */ /* 0x010fc60000000000 */
[----:B------:R-:W-:-:S04]  /*0300*/  FMUL R25, R27, R27 ;  /* 0x0000001b1b197220 */ /* 0x000fc80000400000 */
[----:B------:R-:W-:-:S05]  /*0310*/  FFMA R10, R26, R26, R25 ;  /* 0x0000001a1a0a7223 */ /* 0x000fca0000000019 */
[----:B------:R-:W-:Y:S01]  /*0320*/  IADD3 R0, PT, PT, R10, -0xd000000, RZ ;  /* 0xf30000000a007810 */ /* 0x000fe20007ffe0ff */
[----:B------:R0:W1:Y:S03]  /*0330*/  MUFU.RSQ R25, R10 ;  /* 0x0000000a00197308 */ /* 0x0000660000001400 */
[----:B------:R-:W-:-:S13]  /*0340*/  ISETP.GT.U32.AND P0, PT, R0, 0x727fffff, PT ;  /* 0x727fffff0000780c */ /* 0x000fda0003f04070 */
[----:B0-----:R-:W-:Y:S05]  /*0350*/  @!P0 BRA `(.L_x_72) ;  /* 0x0000000000108947 */ /* 0x001fea0003800000 */
[----:B------:R-:W-:Y:S02]  /*0360*/  MOV R2, R10 ;  /* 0x0000000a00027202 */ /* 0x000fe40000000f00 */
[----:B------:R-:W-:-:S07]  /*0370*/  MOV R0, 0x390 ;  /* 0x0000039000007802 */ /* 0x000fce0000000f00 */
[----:B-12---:R-:W-:Y:S05]  /*0380*/  CALL.REL.NOINC `($__internal_2_$__cuda_sm20_sqrt_rn_f32_slowpath) ;  /* 0x0000001000007944 */ /* 0x006fea0003c00000 */
[----:B------:R-:W-:Y:S05]  /*0390*/  BRA `(.L_x_73) ;  /* 0x0000000000107947 */ /* 0x000fea0003800000 */
.L_x_72:
[----:B-1----:R-:W-:Y:S01]  /*03a0*/  FMUL.FTZ R23, R10, R25 ;  /* 0x000000190a177220 */ /* 0x002fe20000410000 */
[----:B------:R-:W-:-:S03]  /*03b0*/  FMUL.FTZ R2, R25, 0.5 ;  /* 0x3f00000019027820 */ /* 0x000fc60000410000 */
[----:B------:R-:W-:-:S04]  /*03c0*/  FFMA R0, -R23, R23, R10 ;  /* 0x0000001717007223 */ /* 0x000fc8000000010a */
[----:B------:R-:W-:-:S07]  /*03d0*/  FFMA R23, R0, R2, R23 ;  /* 0x0000000200177223 */ /* 0x000fce0000000017 */
.L_x_73:
[----:B--2---:R-:W-:Y:S05]  /*03e0*/  BSYNC.RECONVERGENT B1 ;  /* 0x0000000000017941 */ /* 0x004fea0003800200 */
.L_x_71:
        /* <DEDUP_REMOVED lines=14> */
[----:B------:R-:W-:Y:S05]  /*04d0*/  CALL.REL.NOINC `($__internal_3_$__cuda_sm3x_div_rn_noftz_f32_slowpath) ;  /* 0x0000001000047944 */ /* 0x000fea0003c00000 */
.L_x_75:
[----:B------:R-:W-:Y:S05]  /*04e0*/  BSYNC.RECONVERGENT B1 ;  /* 0x0000000000017941 */ /* 0x000fea0003800200 */
.L_x_74:
[-C--:B------:R-:W-:Y:S01]  /*04f0*/  FFMA R9, R26, R0.reuse, R9 ;  /* 0x000000001a097223 */ /* 0x080fe20000000009 */
[----:B------:R-:W-:-:S07]  /*0500*/  FFMA R8, R27, R0, R8 ;  /* 0x000000001b087223 */ /* 0x000fce0000000008 */
.L_x_70:
[----:B--2---:R-:W-:Y:S05]  /*0510*/  BSYNC.RECONVERGENT B0 ;  /* 0x0000000000007941 */ /* 0x004fea0003800200 */
.L_x_69:
[----:B------:R-:W-:Y:S01]  /*0520*/  UIADD3 UR9, UPT, UPT, UR4, 0x1, URZ ;  /* 0x0000000104097890 */ /* 0x000fe2000fffe0ff */
[----:B------:R-:W-:Y:S05]  /*0530*/  BSSY.RECONVERGENT B0, `(.L_x_76) ;  /* 0x0000033000007945 */ /* 0x000fea0003800200 */
[----:B------:R-:W-:-:S13]  /*0540*/  ISETP.NE.AND P0, PT, R7, UR9, PT ;  /* 0x0000000907007c0c */ /* 0x000fda000bf05270 */
[----:B------:R-:W-:Y:S05]  /*0550*/  @!P0 BRA `(.L_x_77) ;  /* 0x0000000000c08947 */ /* 0x000fea0003800000 */
[----:B------:R-:W-:Y:S01]  /*0560*/  UIADD3 UR9, UP1, UPT, UR6, UR14, URZ ;  /* 0x0000000e06097290 */ /* 0x000fe2000ff3e0ff */
[----:B------:R-:W2:Y:S01]  /*0570*/  LDG.E R27, desc[UR16][R14.64] ;  /* 0x000000100e1b7981 */ /* 0x000ea2000c1e1900 */
[----:B------:R-:W-:Y:S02]  /*0580*/  UIADD3 UR18, UP0, UPT, UR6, UR12, URZ ;  /* 0x0000000c06127290 */ /* 0x000fe4000ff1e0ff */
[----:B------:R-:W-:Y:S01]  /*0590*/  UIADD3.X UR11, UPT, UPT, UR7, UR15, URZ, UP1, !UPT ;  /* 0x0000000f070b7290 */ /* 0x000fe20008ffe4ff */
[----:B------:R-:W3:Y:S01]  /*05a0*/  LDG.E R25, desc[UR16][R12.64] ;  /* 0x000000100c197981 */ /* 0x000ee2000c1e1900 */
[----:B------:R-:W-:Y:S01]  /*05b0*/  UIADD3.X UR19, UPT, UPT, UR7, UR13, URZ, UP0, !UPT ;  /* 0x0000000d07137290 */ /* 0x000fe200087fe4ff */
[----:B------:R-:W-:Y:S02]  /*05c0*/  MOV R22, UR9 ;  /* 0x0000000900167c02 */ /* 0x000fe40008000f00 */
[----:B------:R-:W-:Y:S01]  /*05d0*/  MOV R20, UR18 ;  /* 0x0000001200147c02 */ /* 0x000fe20008000f00 */
[----:B------:R-:W-:-:S02]  /*05e0*/  IMAD.U32 R23, RZ, RZ, UR11 ;  /* 0x0000000bff177e24 */ /* 0x000fc4000f8e00ff */
[----:B------:R-:W-:-:S03]  /*05f0*/  MOV R21, UR19 ;  /* 0x0000001300157c02 */ /* 0x000fc60008000f00 */
[----:B------:R-:W2:Y:S04]  /*0600*/  LDG.E R22, desc[UR16][R22.64+-0x8] ;  /* 0xfffff81016167981 */ /* 0x000ea8000c1e1900 */
[----:B------:R-:W3:Y:S01]  /*0610*/  LDG.E R20, desc[UR16][R20.64+-0x8] ;  /* 0xfffff81014147981 */ /* 0x000ee2000c1e1900 */
[----:B------:R-:W-:Y:S01]  /*0620*/  BSSY.RECONVERGENT B1, `(.L_x_78) ;  /* 0x0000011000017945 */ /* 0x000fe20003800200 */
[----:B--2---:R-:W-:Y:S01]  /*0630*/  FADD R27, R22, -R27 ;  /* 0x8000001b161b7221 */ /* 0x004fe20000000000 */
[----:B---3--:R-:W-:-:S03]  /*0640*/  FADD R26, R20, -R25 ;  /* 0x80000019141a7221 */ /* 0x008fc60000000000 */
[----:B------:R-:W-:-:S04]  /*0650*/  FMUL R25, R27, R27 ;  /* 0x0000001b1b197220 */ /* 0x000fc80000400000 */
[----:B------:R-:W-:-:S05]  /*0660*/  FFMA R10, R26, R26, R25 ;  /* 0x0000001a1a0a7223 */ /* 0x000fca0000000019 */
[----:B------:R-:W-:Y:S01]  /*0670*/  IADD3 R0, PT, PT, R10, -0xd000000, RZ ;  /* 0xf30000000a007810 */ /* 0x000fe20007ffe0ff */
[----:B------:R2:W3:Y:S03]  /*0680*/  MUFU.RSQ R25, R10 ;  /* 0x0000000a00197308 */ /* 0x0004e60000001400 */
[----:B------:R-:W-:-:S13]  /*0690*/  ISETP.GT.U32.AND P0, PT, R0, 0x727fffff, PT ;  /* 0x727fffff0000780c */ /* 0x000fda0003f04070 */
[----:B--2---:R-:W-:Y:S05]  /*06a0*/  @!P0 BRA `(.L_x_79) ;  /* 0x0000000000108947 */ /* 0x004fea0003800000 */
[----:B------:R-:W-:Y:S01]  /*06b0*/  IMAD.MOV.U32 R2, RZ, RZ, R10 ;  /* 0x000000ffff027224 */ /* 0x000fe200078e000a */
[----:B------:R-:W-:-:S07]  /*06c0*/  MOV R0, 0x6e0 ;  /* 0x000006e000007802 */ /* 0x000fce0000000f00 */
[----:B01-3--:R-:W-:Y:S05]  /*06d0*/  CALL.REL.NOINC `($__internal_2_$__cuda_sm20_sqrt_rn_f32_slowpath) ;  /* 0x0000000c002c7944 */ /* 0x00bfea0003c00000 */
[----:B------:R-:W-:Y:S05]  /*06e0*/  BRA `(.L_x_80) ;  /* 0x0000000000107947 */ /* 0x000fea0003800000 */
.L_x_79:
[----:B---3--:R-:W-:Y:S01]  /*06f0*/  FMUL.FTZ R23, R10, R25 ;  /* 0x000000190a177220 */ /* 0x008fe20000410000 */
[----:B------:R-:W-:-:S03]  /*0700*/  FMUL.FTZ R2, R25, 0.5 ;  /* 0x3f00000019027820 */ /* 0x000fc60000410000 */
[----:B------:R-:W-:-:S04]  /*0710*/  FFMA R0, -R23, R23, R10 ;  /* 0x0000001717007223 */ /* 0x000fc8000000010a */
[----:B------:R-:W-:-:S07]  /*0720*/  FFMA R23, R0, R2, R23 ;  /* 0x0000000200177223 */ /* 0x000fce0000000017 */
.L_x_80:
[----:B------:R-:W-:Y:S05]  /*0730*/  BSYNC.RECONVERGENT B1 ;  /* 0x0000000000017941 */ /* 0x000fea0003800200 */
.L_x_78:
[----:B------:R-:W-:-:S13]  /*0740*/  FSETP.GT.AND P0, PT, R23, 0.0099999997764825820923, PT ;  /* 0x3c23d70a1700780b */ /* 0x000fda0003f04000 */
[----:B------:R-:W-:Y:S05]  /*0750*/  @!P0 BRA `(.L_x_77) ;  /* 0x0000000000408947 */ /* 0x000fea0003800000 */
[-C--:B------:R-:W-:Y:S01]  /*0760*/  FMUL R0, R23, R23.reuse ;  /* 0x0000001717007220 */ /* 0x080fe20000400000 */
[----:B------:R-:W-:Y:S03]  /*0770*/  BSSY.RECONVERGENT B1, `(.L_x_81) ;  /* 0x000000c000017945 */ /* 0x000fe60003800200 */
[----:B------:R-:W-:-:S04]  /*0780*/  FMUL R22, R0, R23 ;  /* 0x0000001700167220 */ /* 0x000fc80000400000 */
[----:B------:R-:W2:Y:S08]  /*0790*/  MUFU.RCP R0, R22 ;  /* 0x0000001600007308 */ /* 0x000eb00000001000 */
[----:B------:R-:W3:Y:S01]  /*07a0*/  FCHK P0, R5, R22 ;  /* 0x0000001605007302 */ /* 0x000ee20000000000 */
[----:B--2---:R-:W-:-:S04]  /*07b0*/  FFMA R21, -R22, R0, 1 ;  /* 0x3f80000016157423 */ /* 0x004fc80000000100 */
[----:B------:R-:W-:-:S04]  /*07c0*/  FFMA R0, R0, R21, R0 ;  /* 0x0000001500007223 */ /* 0x000fc80000000000 */
[----:B------:R-:W-:-:S04]  /*07d0*/  FFMA R21, R0, 10, RZ ;  /* 0x4120000000157823 */ /* 0x000fc800000000ff */
[----:B------:R-:W-:-:S04]  /*07e0*/  FFMA R2, -R22, R21, 10 ;  /* 0x4120000016027423 */ /* 0x000fc80000000115 */
[----:B------:R-:W-:Y:S01]  /*07f0*/  FFMA R0, R0, R2, R21 ;  /* 0x0000000200007223 */ /* 0x000fe20000000015 */
[----:B---3--:R-:W-:Y:S06]  /*0800*/  @!P0 BRA `(.L_x_82) ;  /* 0x0000000000088947 */ /* 0x008fec0003800000 */
[----:B------:R-:W-:-:S07]  /*0810*/  MOV R10, 0x830 ;  /* 0x00000830000a7802 */ /* 0x000fce0000000f00 */
[----:B01----:R-:W-:Y:S05]  /*0820*/  CALL.REL.NOINC `($__internal_3_$__cuda_sm3x_div_rn_noftz_f32_slowpath) ;  /* 0x0000000c00307944 */ /* 0x003fea0003c00000 */
.L_x_82:
[----:B------:R-:W-:Y:S05]  /*0830*/  BSYNC.RECONVERGENT B1 ;  /* 0x0000000000017941 */ /* 0x000fea0003800200 */
.L_x_81:
[-C--:B------:R-:W-:Y:S01]  /*0840*/  FFMA R9, R26, R0.reuse, R9 ;  /* 0x000000001a097223 */ /* 0x080fe20000000009 */
[----:B------:R-:W-:-:S07]  /*0850*/  FFMA R8, R27, R0, R8 ;  /* 0x000000001b087223 */ /* 0x000fce0000000008 */
.L_x_77:
[----:B------:R-:W-:Y:S05]  /*0860*/  BSYNC.RECONVERGENT B0 ;  /* 0x0000000000007941 */ /* 0x000fea0003800200 */
.L_x_76:
        /* <DEDUP_REMOVED lines=11> */
[----:B------:R-:W-:Y:S02]  /*0920*/  MOV R20, UR9 ;  /* 0x0000000900147c02 */ /* 0x000fe40008000f00 */
[----:B------:R-:W-:Y:S01]  /*0930*/  MOV R23, UR19 ;  /* 0x0000001300177c02 */ /* 0x000fe20008000f00 */
[----:B------:R-:W-:-:S04]  /*0940*/  IMAD.U32 R21, RZ, RZ, UR11 ;  /* 0x0000000bff157e24 */ /* 0x000fc8000f8e00ff */
        /* <DEDUP_REMOVED lines=11> */
[----:B------:R-:W-:Y:S02]  /*0a00*/  MOV R2, R10 ;  /* 0x0000000a00027202 */ /* 0x000fe40000000f00 */
[----:B------:R-:W-:-:S07]  /*0a10*/  MOV R0, 0xa30 ;  /* 0x00000a3000007802 */ /* 0x000fce0000000f00 */
[----:B01-3--:R-:W-:Y:S05]  /*0a20*/  CALL.REL.NOINC `($__internal_2_$__cuda_sm20_sqrt_rn_f32_slowpath) ;  /* 0x0000000800587944 */ /* 0x00bfea0003c00000 */
[----:B------:R-:W-:Y:S05]  /*0a30*/  BRA `(.L_x_87) ;  /* 0x0000000000107947 */ /* 0x000fea0003800000 */
.L_x_86:
[----:B---3--:R-:W-:Y:S01]  /*0a40*/  FMUL.FTZ R23, R10, R25 ;  /* 0x000000190a177220 */ /* 0x008fe20000410000 */
[----:B------:R-:W-:-:S03]  /*0a50*/  FMUL.FTZ R2, R25, 0.5 ;  /* 0x3f00000019027820 */ /* 0x000fc60000410000 */
[----:B------:R-:W-:-:S04]  /*0a60*/  FFMA R0, -R23, R23, R10 ;  /* 0x0000001717007223 */ /* 0x000fc8000000010a */
[----:B------:R-:W-:-:S07]  /*0a70*/  FFMA R23, R0, R2, R23 ;  /* 0x0000000200177223 */ /* 0x000fce0000000017 */
.L_x_87:
[----:B------:R-:W-:Y:S05]  /*0a80*/  BSYNC.RECONVERGENT B1 ;  /* 0x0000000000017941 */ /* 0x000fea0003800200 */
.L_x_85:
        /* <DEDUP_REMOVED lines=15> */
.L_x_89:
[----:B------:R-:W-:Y:S05]  /*0b80*/  BSYNC.RECONVERGENT B1 ;  /* 0x0000000000017941 */ /* 0x000fea0003800200 */
.L_x_88:
[-C--:B------:R-:W-:Y:S01]  /*0b90*/  FFMA R9, R26, R0.reuse, R9 ;  /* 0x000000001a097223 */ /* 0x080fe20000000009 */
[----:B------:R-:W-:-:S07]  /*0ba0*/  FFMA R8, R27, R0, R8 ;  /* 0x000000001b087223 */ /* 0x000fce0000000008 */
.L_x_84:
[----:B------:R-:W-:Y:S05]  /*0bb0*/  BSYNC.RECONVERGENT B0 ;  /* 0x0000000000007941 */ /* 0x000fea0003800200 */
.L_x_83:
        /* <DEDUP_REMOVED lines=10> */
[----:B------:R-:W-:Y:S01]  /*0c60*/  MOV R22, UR18 ;  /* 0x0000001200167c02 */ /* 0x000fe20008000f00 */
[----:B------:R-:W-:Y:S02]  /*0c70*/  IMAD.U32 R20, RZ, RZ, UR9 ;  /* 0x00000009ff147e24 */ /* 0x000fe4000f8e00ff */
[----:B------:R-:W-:-:S02]  /*0c80*/  MOV R23, UR19 ;  /* 0x0000001300177c02 */ /* 0x000fc40008000f00 */
        /* <DEDUP_REMOVED lines=16> */
.L_x_93:
[----:B---3--:R-:W-:Y:S01]  /*0d90*/  FMUL.FTZ R23, R10, R25 ;  /* 0x000000190a177220 */ /* 0x008fe20000410000 */
[----:B------:R-:W-:-:S03]  /*0da0*/  FMUL.FTZ R2, R25, 0.5 ;  /* 0x3f00000019027820 */ /* 0x000fc60000410000 */
[----:B------:R-:W-:-:S04]  /*0db0*/  FFMA R0, -R23, R23, R10 ;  /* 0x0000001717007223 */ /* 0x000fc8000000010a */
[----:B------:R-:W-:-:S07]  /*0dc0*/  FFMA R23, R0, R2, R23 ;  /* 0x0000000200177223 */ /* 0x000fce0000000017 */
.L_x_94:
[----:B------:R-:W-:Y:S05]  /*0dd0*/  BSYNC.RECONVERGENT B1 ;  /* 0x0000000000017941 */ /* 0x000fea0003800200 */
.L_x_92:
        /* <DEDUP_REMOVED lines=15> */
.L_x_96:
[----:B------:R-:W-:Y:S05]  /*0ed0*/  BSYNC.RECONVERGENT B1 ;  /* 0x0000000000017941 */ /* 0x000fea0003800200 */
.L_x_95:
[-C--:B------:R-:W-:Y:S01]  /*0ee0*/  FFMA R9, R26, R0.reuse, R9 ;  /* 0x000000001a097223 */ /* 0x080fe20000000009 */
[----:B------:R-:W-:-:S07]  /*0ef0*/  FFMA R8, R27, R0, R8 ;  /* 0x000000001b087223 */ /* 0x000fce0000000008 */
.L_x_91:
[----:B------:R-:W-:Y:S05]  /*0f00*/  BSYNC.RECONVERGENT B0 ;  /* 0x0000000000007941 */ /* 0x000fea0003800200 */
.L_x_90:
[----:B------:R-:W-:Y:S01]  /*0f10*/  UIADD3 UR4, UPT, UPT, UR4, 0x4, URZ ;  /* 0x0000000404047890 */ /* 0x000fe2000fffe0ff */
[----:B------:R-:W-:Y:S01]  /*0f20*/  IADD3 R3, PT, PT, R3, 0x4, RZ ;  /* 0x0000000403037810 */ /* 0x000fe20007ffe0ff */
[----:B------:R-:W-:Y:S01]  /*0f30*/  UIADD3 UR6, UP0, UPT, UR6, 0x10, URZ ;  /* 0x0000001006067890 */ /* 0x000fe2000ff1e0ff */
[----:B------:R-:W-:-:S03]  /*0f40*/  VIADD R4, R4, 0x4 ;  /* 0x0000000404047836 */ /* 0x000fc60000000000 */
[----:B------:R-:W-:Y:S01]  /*0f50*/  ISETP.NE.AND P0, PT, R6, UR4, PT ;  /* 0x0000000406007c0c */ /* 0x000fe2000bf05270 */
[----:B------:R-:W-:-:S12]  /*0f60*/  UIADD3.X UR7, UPT, UPT, URZ, UR7, URZ, UP0, !UPT ;  /* 0x00000007ff077290 */ /* 0x000fd800087fe4ff */
[----:B------:R-:W-:Y:S05]  /*0f70*/  @P0 BRA `(.L_x_97) ;  /* 0xfffffff000b00947 */ /* 0x000fea000383ffff */
.L_x_68:
[----:B------:R-:W-:-:S09]  /*0f80*/  UISETP.NE.AND UP0, UPT, UR10, URZ, UPT ;  /* 0x000000ff0a00728c */ /* 0x000fd2000bf05270 */
[----:B------:R-:W-:Y:S05]  /*0f90*/  BRA.U !UP0, `(.L_x_67) ;  /* 0x0000000108e07547 */ /* 0x000fea000b800000 */
[----:B-1----:R-:W1:Y:S01]  /*0fa0*/  LDC.64 R18, c[0x0][0x380] ;  /* 0x0000e000ff127b82 */ /* 0x002e620000000a00 */
[C---:B------:R-:W-:Y:S01]  /*0fb0*/  IADD3 R11, PT, PT, R6.reuse, -UR5, -R11 ;  /* 0x80000005060b7c10 */ /* 0x040fe2000fffe80b */
[----:B------:R-:W-:Y:S01]  /*0fc0*/  UIADD3 UR4, UPT, UPT, -UR10, URZ, URZ ;  /* 0x000000ff0a047290 */ /* 0x000fe2000fffe1ff */
[----:B------:R-:W-:-:S05]  /*0fd0*/  IADD3 R6, PT, PT, R6, UR8, RZ ;  /* 0x0000000806067c10 */ /* 0x000fca000fffe0ff */
[----:B0-----:R-:W0:Y:S06]  /*0fe0*/  LDC.64 R16, c[0x0][0x388] ;  /* 0x0000e200ff107b82 */ /* 0x001e2c0000000a00 */
.L_x_105:
[----:B------:R-:W-:Y:S01]  /*0ff0*/  ISETP.NE.AND P0, PT, R11, RZ, PT ;  /* 0x000000ff0b00720c */ /* 0x000fe20003f05270 */
[----:B------:R-:W-:Y:S01]  /*1000*/  UIADD3 UR4, UPT, UPT, UR4, 0x1, URZ ;  /* 0x0000000104047890 */ /* 0x000fe2000fffe0ff */
[----:B------:R-:W-:Y:S03]  /*1010*/  BSSY.RECONVERGENT B0, `(.L_x_98) ;  /* 0x000002d000007945 */ /* 0x000fe60003800200 */
[----:B------:R-:W-:-:S08]  /*1020*/  UISETP.NE.AND UP0, UPT, UR4, URZ, UPT ;  /* 0x000000ff0400728c */ /* 0x000fd0000bf05270 */
[----:B------:R-:W-:Y:S05]  /*1030*/  @!P0 BRA `(.L_x_99) ;  /* 0x0000000000a88947 */ /* 0x000fea0003800000 */
[C---:B0-----:R-:W-:Y:S01]  /*1040*/  IMAD.WIDE R22, R6.reuse, 0x4, R16 ;  /* 0x0000000406167825 */ /* 0x041fe200078e0210 */
[----:B------:R-:W2:Y:S03]  /*1050*/  LDG.E R0, desc[UR16][R14.64] ;  /* 0x000000100e007981 */ /* 0x000ea6000c1e1900 */
[----:B-1----:R-:W-:Y:S01]  /*1060*/  IMAD.WIDE R20, R6, 0x4, R18 ;  /* 0x0000000406147825 */ /* 0x002fe200078e0212 */
[----:B------:R-:W2:Y:S04]  /*1070*/  LDG.E R3, desc[UR16][R22.64] ;  /* 0x0000001016037981 */ /* 0x000ea8000c1e1900 */
[----:B------:R-:W3:Y:S04]  /*1080*/  LDG.E R4, desc[UR16][R20.64] ;  /* 0x0000001014047981 */ /* 0x000ee8000c1e1900 */
[----:B------:R-:W3:Y:S01]  /*1090*/  LDG.E R25, desc[UR16][R12.64] ;  /* 0x000000100c197981 */ /* 0x000ee2000c1e1900 */
[----:B------:R-:W-:Y:S01]  /*10a0*/  BSSY.RECONVERGENT B1, `(.L_x_100) ;  /* 0x0000011000017945 */ /* 0x000fe20003800200 */
[----:B--2---:R-:W-:Y:S01]  /*10b0*/  FADD R3, R3, -R0 ;  /* 0x8000000003037221 */ /* 0x004fe20000000000 */
[----:B---3--:R-:W-:-:S03]  /*10c0*/  FADD R4, R4, -R25 ;  /* 0x8000001904047221 */ /* 0x008fc60000000000 */
        /* <DEDUP_REMOVED lines=8> */
[----:B-1----:R-:W-:Y:S05]  /*1150*/  CALL.REL.NOINC `($__internal_2_$__cuda_sm20_sqrt_rn_f32_slowpath) ;  /* 0x00000000008c7944 */ /* 0x002fea0003c00000 */
[----:B------:R-:W-:Y:S05]  /*1160*/  BRA `(.L_x_102) ;  /* 0x0000000000107947 */ /* 0x000fea0003800000 */
.L_x_101:
[----:B-1----:R-:W-:Y:S01]  /*1170*/  FMUL.FTZ R23, R10, R25 ;  /* 0x000000190a177220 */ /* 0x002fe20000410000 */
[----:B------:R-:W-:-:S03]  /*1180*/  FMUL.FTZ R2, R25, 0.5 ;  /* 0x3f00000019027820 */ /* 0x000fc60000410000 */
[----:B------:R-:W-:-:S04]  /*1190*/  FFMA R0, -R23, R23, R10 ;  /* 0x0000001717007223 */ /* 0x000fc8000000010a */
[----:B------:R-:W-:-:S07]  /*11a0*/  FFMA R23, R0, R2, R23 ;  /* 0x0000000200177223 */ /* 0x000fce0000000017 */
.L_x_102:
[----:B------:R-:W-:Y:S05]  /*11b0*/  BSYNC.RECONVERGENT B1 ;  /* 0x0000000000017941 */ /* 0x000fea0003800200 */
.L_x_100:
        /* <DEDUP_REMOVED lines=15> */
.L_x_104:
[----:B------:R-:W-:Y:S05]  /*12b0*/  BSYNC.RECONVERGENT B1 ;  /* 0x0000000000017941 */ /* 0x000fea0003800200 */
.L_x_103:
[-C--:B------:R-:W-:Y:S01]  /*12c0*/  FFMA R9, R4, R0.reuse, R9 ;  /* 0x0000000004097223 */ /* 0x080fe20000000009 */
[----:B------:R-:W-:-:S07]  /*12d0*/  FFMA R8, R3, R0, R8 ;  /* 0x0000000003087223 */ /* 0x000fce0000000008 */
.L_x_99:
[----:B------:R-:W-:Y:S05]  /*12e0*/  BSYNC.RECONVERGENT B0 ;  /* 0x0000000000007941 */ /* 0x000fea0003800200 */
.L_x_98:
[----:B------:R-:W-:Y:S01]  /*12f0*/  IADD3 R6, PT, PT, R6, 0x1, RZ ;  /* 0x0000000106067810 */ /* 0x000fe20007ffe0ff */
[----:B------:R-:W-:Y:S01]  /*1300*/  VIADD R11, R11, 0x1 ;  /* 0x000000010b0b7836 */ /* 0x000fe20000000000 */
[----:B------:R-:W-:Y:S06]  /*1310*/  BRA.U UP0, `(.L_x_105) ;  /* 0xfffffffd00347547 */ /* 0x000fec000b83ffff */
.L_x_67:
[----:B------:R-:W2:Y:S08]  /*1320*/  LDC.64 R2, c[0x0][0x390] ;  /* 0x0000e400ff027b82 */ /* 0x000eb00000000a00 */
[----:B------:R-:W3:Y:S01]  /*1330*/  LDC.64 R4, c[0x0][0x398] ;  /* 0x0000e600ff047b82 */ /* 0x000ee20000000a00 */
[----:B--2---:R-:W-:-:S05]  /*1340*/  IMAD.WIDE R2, R7, 0x4, R2 ;  /* 0x0000000407027825 */ /* 0x004fca00078e0202 */
[----:B------:R-:W-:Y:S01]  /*1350*/  STG.E desc[UR16][R2.64], R9 ;  /* 0x0000000902007986 */ /* 0x000fe2000c101910 */
[----:B---3--:R-:W-:-:S05]  /*1360*/  IMAD.WIDE R4, R7, 0x4, R4 ;  /* 0x0000000407047825 */ /* 0x008fca00078e0204 */
[----:B------:R-:W-:Y:S01]  /*1370*/  STG.E desc[UR16][R4.64], R8 ;  /* 0x0000000804007986 */ /* 0x000fe2000c101910 */
[----:B------:R-:W-:Y:S05]  /*1380*/  EXIT ;  /* 0x000000000000794d */ /* 0x000fea0003800000 */
        .weak           $__internal_2_$__cuda_sm20_sqrt_rn_f32_slowpath
        .type           $__internal_2_$__cuda_sm20_sqrt_rn_f32_slowpath,@function
        .size           $__internal_2_$__cuda_sm20_sqrt_rn_f32_slowpath,($__internal_3_$__cuda_sm3x_div_rn_noftz_f32_slowpath - $__internal_2_$__cuda_sm20_sqrt_rn_f32_slowpath)
$__internal_2_$__cuda_sm20_sqrt_rn_f32_slowpath:
        /* <DEDUP_REMOVED lines=10> */
[----:B------:R-:W-:-:S04]  /*1430*/  @P0 FFMA R22, R2, 1.84467440737095516160e+19, RZ ;  /* 0x5f80000002160823 */ /* 0x000fc800000000ff */
[----:B------:R-:W0:Y:S02]  /*1440*/  @P0 MUFU.RSQ R23, R22 ;  /* 0x0000001600170308 */ /* 0x000e240000001400 */
[----:B0-----:R-:W-:Y:S01]  /*1450*/  @P0 FMUL.FTZ R21, R22, R23 ;  /* 0x0000001716150220 */ /* 0x001fe20000410000 */
[----:B------:R-:W-:Y:S01]  /*1460*/  @P0 FMUL.FTZ R10, R23, 0.5 ;  /* 0x3f000000170a0820 */ /* 0x000fe20000410000 */
[----:B------:R-:W-:Y:S02]  /*1470*/  @!P0 MOV R23, R2 ;  /* 0x0000000200178202 */ /* 0x000fe40000000f00 */
[----:B------:R-:W-:-:S04]  /*1480*/  @P0 FADD.FTZ R20, -R21, -RZ ;  /* 0x800000ff15140221 */ /* 0x000fc80000010100 */
[----:B------:R-:W-:-:S04]  /*1490*/  @P0 FFMA R20, R21, R20, R22 ;  /* 0x0000001415140223 */ /* 0x000fc80000000016 */
[----:B------:R-:W-:-:S04]  /*14a0*/  @P0 FFMA R10, R20, R10, R21 ;  /* 0x0000000a140a0223 */ /* 0x000fc80000000015 */
[----:B------:R-:W-:-:S07]  /*14b0*/  @P0 FMUL.FTZ R23, R10, 2.3283064365386962891e-10 ;  /* 0x2f8000000a170820 */ /* 0x000fce0000410000 */
.L_x_106:
[----:B------:R-:W-:Y:S01]  /*14c0*/  MOV R20, R0 ;  /* 0x0000000000147202 */ /* 0x000fe20000000f00 */
[----:B------:R-:W-:-:S04]  /*14d0*/  IMAD.MOV.U32 R21, RZ, RZ, 0x0 ;  /* 0x00000000ff157424 */ /* 0x000fc800078e00ff */
[----:B------:R-:W-:Y:S05]  /*14e0*/  RET.REL.NODEC R20 `(_Z16Acceleration_GPUPfS_S_S_ii) ;  /* 0xffffffe814c47950 */ /* 0x000fea0003c3ffff */
        .weak           $__internal_3_$__cuda_sm3x_div_rn_noftz_f32_slowpath
        .type           $__internal_3_$__cuda_sm3x_div_rn_noftz_f32_slowpath,@function
        .size           $__internal_3_$__cuda_sm3x_div_rn_noftz_f32_slowpath,(.L_x_122 - $__internal_3_$__cuda_sm3x_div_rn_noftz_f32_slowpath)
$__internal_3_$__cuda_sm3x_div_rn_noftz_f32_slowpath:
[----:B------:R-:W-:Y:S01]  /*14f0*/  SHF.R.U32.HI R2, RZ, 0x17, R22 ;  /* 0x00000017ff027819 */ /* 0x000fe20000011616 */
[----:B------:R-:W-:Y:S01]  /*1500*/  BSSY.RECONVERGENT B2, `(.L_x_107) ;  /* 0x0000064000027945 */ /* 0x000fe20003800200 */
[----:B------:R-:W-:Y:S01]  /*1510*/  SHF.R.U32.HI R25, RZ, 0x17, R5 ;  /* 0x00000017ff197819 */ /* 0x000fe20000011605 */
[----:B------:R-:W-:Y:S01]  /*1520*/  HFMA2 R0, -RZ, RZ, 2.5625, 0 ;  /* 0x41200000ff007431 */ /* 0x000fe200000001ff */
[----:B------:R-:W-:Y:S02]  /*1530*/  LOP3.LUT R2, R2, 0xff, RZ, 0xc0, !PT ;  /* 0x000000ff02027812 */ /* 0x000fe400078ec0ff */
[----:B------:R-:W-:Y:S02]  /*1540*/  LOP3.LUT R25, R25, 0xff, RZ, 0xc0, !PT ;  /* 0x000000ff19197812 */ /* 0x000fe400078ec0ff */
[----:B------:R-:W-:Y:S02]  /*1550*/  IADD3 R21, PT, PT, R2, -0x1, RZ ;  /* 0xffffffff02157810 */ /* 0x000fe40007ffe0ff */
[----:B------:R-:W-:-:S02]  /*1560*/  IADD3 R23, PT, PT, R25, -0x1, RZ ;  /* 0xffffffff19177810 */ /* 0x000fc40007ffe0ff */
[----:B------:R-:W-:-:S04]  /*1570*/  ISETP.GT.U32.AND P0, PT, R21, 0xfd, PT ;  /* 0x000000fd1500780c */ /* 0x000fc80003f04070 */
[----:B------:R-:W-:-:S13]  /*1580*/  ISETP.GT.U32.OR P0, PT, R23, 0xfd, P0 ;  /* 0x000000fd1700780c */ /* 0x000fda0000704470 */
[----:B------:R-:W-:Y:S01]  /*1590*/  @!P0 MOV R20, RZ ;  /* 0x000000ff00148202 */ /* 0x000fe20000000f00 */
[----:B------:R-:W-:Y:S06]  /*15a0*/  @!P0 BRA `(.L_x_108) ;  /* 0x0000000000608947 */ /* 0x000fec0003800000 */
[----:B------:R-:W-:Y:S01]  /*15b0*/  IMAD.MOV.U32 R29, RZ, RZ, 0x41200000 ;  /* 0x41200000ff1d7424 */ /* 0x000fe200078e00ff */
        /* <DEDUP_REMOVED lines=23> */
.L_x_108:
[----:B------:R-:W-:Y:S01]  /*1730*/  LEA R21, R2, 0xc0800000, 0x17 ;  /* 0xc080000002157811 */ /* 0x000fe200078eb8ff */
[----:B------:R-:W-:Y:S01]  /*1740*/  VIADD R25, R25, 0xffffff81 ;  /* 0xffffff8119197836 */ /* 0x000fe20000000000 */
[----:B------:R-:W-:Y:S02]  /*1750*/  BSSY.RECONVERGENT B3, `(.L_x_113) ;  /* 0x0000035000037945 */ /* 0x000fe40003800200 */
[----:B------:R-:W-:Y:S01]  /*1760*/  IADD3 R28, PT, PT, -R21, R22, RZ ;  /* 0x00000016151c7210 */ /* 0x000fe20007ffe1ff */
[C---:B------:R-:W-:Y:S01]  /*1770*/  IMAD R0, R25.reuse, -0x800000, R0 ;  /* 0xff80000019007824 */ /* 0x040fe200078e0200 */
[----:B------:R-:W-:Y:S02]  /*1780*/  IADD3 R25, PT, PT, R25, 0x7f, -R2 ;  /* 0x0000007f19197810 */ /* 0x000fe40007ffe802 */
        /* <DEDUP_REMOVED lines=30> */
[----:B------:R-:W-:Y:S01]  /*1970*/  ISETP.NE.AND P1, PT, R2, RZ, PT ;  /* 0x000000ff0200720c */ /* 0x000fe20003f25270 */
[----:B------:R-:W-:Y:S01]  /*1980*/  IMAD.MOV R2, RZ, RZ, -R2 ;  /* 0x000000ffff027224 */ /* 0x000fe200078e0a02 */
[----:B------:R-:W-:-:S02]  /*1990*/  SHF.L.U32 R21, R20, R21, RZ ;  /* 0x0000001514157219 */ /* 0x000fc400000006ff */
[----:B------:R-:W-:Y:S02]  /*19a0*/  FSETP.NEU.FTZ.AND P0, PT, R22, R23, PT ;  /* 0x000000171600720b */ /* 0x000fe40003f1d000 */
[----:B------:R-:W-:Y:S02]  /*19b0*/  SEL R23, R2, RZ, P2 ;  /* 0x000000ff02177207 */ /* 0x000fe40001000000 */
[----:B------:R-:W-:Y:S02]  /*19c0*/  ISETP.NE.AND P1, PT, R21, RZ, P1 ;  /* 0x000000ff1500720c */ /* 0x000fe40000f25270 */
[----:B------:R-:W-:Y:S02]  /*19d0*/  SHF.R.U32.HI R21, RZ, R23, R20 ;  /* 0x00000017ff157219 */ /* 0x000fe40000011614 */
[----:B------:R-:W-:Y:S02]  /*19e0*/  PLOP3.LUT P0, PT, P0, P1, PT, 0xf8, 0x8f ;  /* 0x00000000008f781c */ /* 0x000fe40000703f70 */
[----:B------:R-:W-:-:S02]  /*19f0*/  SHF.R.U32.HI R20, RZ, 0x1, R21 ;  /* 0x00000001ff147819 */ /* 0x000fc40000011615 */
[----:B------:R-:W-:-:S04]  /*1a00*/  SEL R23, RZ, 0x1, !P0 ;  /* 0x00000001ff177807 */ /* 0x000fc80004000000 */
[----:B------:R-:W-:-:S04]  /*1a10*/  LOP3.LUT R2, R23, 0x1, R20, 0xf8, !PT ;  /* 0x0000000117027812 */ /* 0x000fc800078ef814 */
[----:B------:R-:W-:-:S04]  /*1a20*/  LOP3.LUT R21, R2, R21, RZ, 0xc0, !PT ;  /* 0x0000001502157212 */ /* 0x000fc800078ec0ff */
[----:B------:R-:W-:-:S04]  /*1a30*/  IADD3 R21, PT, PT, R20, R21, RZ ;  /* 0x0000001514157210 */ /* 0x000fc80007ffe0ff */
[----:B------:R-:W-:Y:S01]  /*1a40*/  LOP3.LUT R0, R21, R0, RZ, 0xfc, !PT ;  /* 0x0000000015007212 */ /* 0x000fe200078efcff */
[----:B------:R-:W-:Y:S06]  /*1a50*/  BRA `(.L_x_116) ;  /* 0x0000000000107947 */ /* 0x000fec0003800000 */
.L_x_115:
[----:B------:R-:W-:-:S04]  /*1a60*/  LOP3.LUT R0, R0, 0x80000000, RZ, 0xc0, !PT ;  /* 0x8000000000007812 */ /* 0x000fc800078ec0ff */
[----:B------:R-:W-:Y:S01]  /*1a70*/  LOP3.LUT R0, R0, 0x7f800000, RZ, 0xfc, !PT ;  /* 0x7f80000000007812 */ /* 0x000fe200078efcff */
[----:B------:R-:W-:Y:S06]  /*1a80*/  BRA `(.L_x_116) ;  /* 0x0000000000047947 */ /* 0x000fec0003800000 */
.L_x_114:
[----:B------:R-:W-:-:S07]  /*1a90*/  LEA R0, R25, R0, 0x17 ;  /* 0x0000000019007211 */ /* 0x000fce00078eb8ff */
.L_x_116:
[----:B------:R-:W-:Y:S05]  /*1aa0*/  BSYNC.RECONVERGENT B3 ;  /* 0x0000000000037941 */ /* 0x000fea0003800200 */
.L_x_113:
[----:B------:R-:W-:Y:S05]  /*1ab0*/  BRA `(.L_x_117) ;  /* 0x0000000000207947 */ /* 0x000fea0003800000 */
.L_x_112:
[----:B------:R-:W-:-:S04]  /*1ac0*/  LOP3.LUT R0, R22, 0x80000000, R0, 0x48, !PT ;  /* 0x8000000016007812 */ /* 0x000fc800078e4800 */
[----:B------:R-:W-:Y:S01]  /*1ad0*/  LOP3.LUT R0, R0, 0x7f800000, RZ, 0xfc, !PT ;  /* 0x7f80000000007812 */ /* 0x000fe200078efcff */
[----:B------:R-:W-:Y:S06]  /*1ae0*/  BRA `(.L_x_117) ;  /* 0x0000000000147947 */ /* 0x000fec0003800000 */
.L_x_111:
[----:B------:R-:W-:Y:S01]  /*1af0*/  LOP3.LUT R0, R22, 0x80000000, R0, 0x48, !PT ;  /* 0x8000000016007812 */ /* 0x000fe200078e4800 */
[----:B------:R-:W-:Y:S06]  /*1b00*/  BRA `(.L_x_117) ;  /* 0x00000000000c7947 */ /* 0x000fec0003800000 */
.L_x_110:
[----:B------:R-:W0:Y:S01]  /*1b10*/  MUFU.RSQ R0, -QNAN ;  /* 0xffc0000000007908 */ /* 0x000e220000001400 */
[----:B------:R-:W-:Y:S05]  /*1b20*/  BRA `(.L_x_117) ;  /* 0x0000000000047947 */ /* 0x000fea0003800000 */
.L_x_109:
[----:B------:R-:W-:-:S07]  /*1b30*/  FADD.FTZ R0, R29, R22 ;  /* 0x000000161d007221 */ /* 0x000fce0000010000 */
.L_x_117:
[----:B------:R-:W-:Y:S05]  /*1b40*/  BSYNC.RECONVERGENT B2 ;  /* 0x0000000000027941 */ /* 0x000fea0003800200 */
.L_x_107:
[----:B------:R-:W-:Y:S01]  /*1b50*/  HFMA2 R21, -RZ, RZ, 0, 0 ;  /* 0x00000000ff157431 */ /* 0x000fe200000001ff */
[----:B------:R-:W-:-:S04]  /*1b60*/  MOV R20, R10 ;  /* 0x0000000a00147202 */ /* 0x000fc80000000f00 */
[----:B0-----:R-:W-:Y:S05]  /*1b70*/  RET.REL.NODEC R20 `(_Z16Acceleration_GPUPfS_S_S_ii) ;  /* 0xffffffe414207950 */ /* 0x001fea0003c3ffff */
.L_x_118:
        /* <DEDUP_REMOVED lines=16> */
.L_x_122:


//--------------------- .nv.shared._Z19Acceleration_SharedPfS_S_S_iii --------------------------
	.section	.nv.shared._Z19Acceleration_SharedPfS_S_S_iii,"aw",@nobits
	.sectionflags	@""
	.align	4
.nv.shared._Z19Acceleration_SharedPfS_S_S_iii:
	.zero		3072


//--------------------- .nv.shared.reserved.0     --------------------------
	.section	.nv.shared.reserved.0,"aw",@nobits
	.weak		__nv_reservedSMEM_offset_0_alias
	.size		__nv_reservedSMEM_offset_0_alias, 0, 64
	.other		__nv_reservedSMEM_offset_0_alias,@"STO_CUDA_RESERVED_SHARED STV_DEFAULT"
__nv_reservedSMEM_offset_0_alias:
	.zero		0
	.zero		64


//--------------------- .nv.constant0._Z19Acceleration_SharedPfS_S_S_iii --------------------------
	.section	.nv.constant0._Z19Acceleration_SharedPfS_S_S_iii,"a",@progbits
	.sectionflags	@""
	.align	4
.nv.constant0._Z19Acceleration_SharedPfS_S_S_iii:
	.zero		940


//--------------------- .nv.constant0._Z12Position_GPUPfS_S_S_S_S_fii --------------------------
	.section	.nv.constant0._Z12Position_GPUPfS_S_S_S_S_fii,"a",@progbits
	.sectionflags	@""
	.align	4
.nv.constant0._Z12Position_GPUPfS_S_S_S_S_fii:
	.zero		956


//--------------------- .nv.constant0._Z16Acceleration_GPUPfS_S_S_ii --------------------------
	.section	.nv.constant0._Z16Acceleration_GPUPfS_S_S_ii,"a",@progbits
	.sectionflags	@""
	.align	4
.nv.constant0._Z16Acceleration_GPUPfS_S_S_ii:
	.zero		936


//--------------------- SYMBOLS --------------------------

	.type		.nv.reservedSmem.offset0,@object
	.size		.nv.reservedSmem.offset0,0x4
	.type		.nv.reservedSmem.cap,@object
	.size		.nv.reservedSmem.cap,0x4
